//
// Generated by NVIDIA NVVM Compiler
//
// Compiler Build ID: CL-36424714
// Cuda compilation tools, release 13.0, V13.0.88
// Based on NVVM 20.0.0
//

.version 9.0
.target sm_100
.address_size 64

	// .globl	_Z18simt_gemm_kernelv2ILi32EEvPKfS1_Pfiii
// _ZZ18simt_gemm_kernelv2ILi32EEvPKfS1_PfiiiE4smem has been demoted

.visible .entry _Z18simt_gemm_kernelv2ILi32EEvPKfS1_Pfiii(
	.param .u64 .ptr .align 1 _Z18simt_gemm_kernelv2ILi32EEvPKfS1_Pfiii_param_0,
	.param .u64 .ptr .align 1 _Z18simt_gemm_kernelv2ILi32EEvPKfS1_Pfiii_param_1,
	.param .u64 .ptr .align 1 _Z18simt_gemm_kernelv2ILi32EEvPKfS1_Pfiii_param_2,
	.param .u32 _Z18simt_gemm_kernelv2ILi32EEvPKfS1_Pfiii_param_3,
	.param .u32 _Z18simt_gemm_kernelv2ILi32EEvPKfS1_Pfiii_param_4,
	.param .u32 _Z18simt_gemm_kernelv2ILi32EEvPKfS1_Pfiii_param_5
)
.maxntid 64
{
	.reg .pred 	%p<101>;
	.reg .b32 	%r<160>;
	.reg .b32 	%f<227>;
	.reg .b64 	%rd<71>;
	// demoted variable
	.shared .align 4 .b8 _ZZ18simt_gemm_kernelv2ILi32EEvPKfS1_PfiiiE4smem[10368];
	ld.param.u64 	%rd4, [_Z18simt_gemm_kernelv2ILi32EEvPKfS1_Pfiii_param_0];
	ld.param.u64 	%rd5, [_Z18simt_gemm_kernelv2ILi32EEvPKfS1_Pfiii_param_1];
	ld.param.u64 	%rd6, [_Z18simt_gemm_kernelv2ILi32EEvPKfS1_Pfiii_param_2];
	ld.param.u32 	%r54, [_Z18simt_gemm_kernelv2ILi32EEvPKfS1_Pfiii_param_3];
	ld.param.u32 	%r55, [_Z18simt_gemm_kernelv2ILi32EEvPKfS1_Pfiii_param_4];
	ld.param.u32 	%r56, [_Z18simt_gemm_kernelv2ILi32EEvPKfS1_Pfiii_param_5];
	cvta.to.global.u64 	%rd1, %rd4;
	cvta.to.global.u64 	%rd2, %rd5;
	cvta.to.global.u64 	%rd3, %rd6;
	setp.lt.s32 	%p1, %r56, 1;
	mov.f32 	%f163, 0f00000000;
	mov.f32 	%f164, %f163;
	mov.f32 	%f165, %f163;
	mov.f32 	%f166, %f163;
	mov.f32 	%f167, %f163;
	mov.f32 	%f168, %f163;
	mov.f32 	%f169, %f163;
	mov.f32 	%f170, %f163;
	mov.f32 	%f171, %f163;
	mov.f32 	%f172, %f163;
	mov.f32 	%f173, %f163;
	mov.f32 	%f174, %f163;
	mov.f32 	%f175, %f163;
	mov.f32 	%f176, %f163;
	mov.f32 	%f177, %f163;
	mov.f32 	%f178, %f163;
	@%p1 bra 	$L__BB0_39;
	add.s32 	%r58, %r56, 31;
	shr.u32 	%r1, %r58, 5;
	mov.u32 	%r2, %tid.x;
	mov.u32 	%r59, %tid.y;
	mov.u32 	%r60, %ntid.x;
	mov.u32 	%r61, %tid.z;
	mov.u32 	%r62, %ntid.y;
	mad.lo.s32 	%r63, %r62, %r61, %r59;
	mad.lo.s32 	%r64, %r63, %r60, %r2;
	and.b32  	%r3, %r64, 31;
	shr.u32 	%r65, %r64, 5;
	mov.u32 	%r66, %ctaid.x;
	shl.b32 	%r67, %r66, 4;
	mov.u32 	%r68, _ZZ18simt_gemm_kernelv2ILi32EEvPKfS1_PfiiiE4smem;
	mad.lo.s32 	%r69, %r3, 68, %r68;
	and.b32  	%r70, %r64, 63;
	shr.u32 	%r4, %r64, 6;
	mov.u32 	%r71, %ctaid.y;
	shl.b32 	%r72, %r71, 6;
	or.b32  	%r5, %r70, %r72;
	shl.b32 	%r73, %r64, 2;
	and.b32  	%r74, %r73, 252;
	add.s32 	%r6, %r68, %r74;
	shl.b32 	%r75, %r2, 1;
	and.b32  	%r7, %r75, 60;
	add.s32 	%r8, %r65, %r67;
	shl.b32 	%r76, %r65, 2;
	add.s32 	%r9, %r69, %r76;
	add.s32 	%r10, %r8, 2;
	add.s32 	%r11, %r8, 4;
	add.s32 	%r12, %r8, 6;
	add.s32 	%r13, %r8, 8;
	add.s32 	%r14, %r8, 10;
	mul.lo.s32 	%r15, %r14, %r56;
	add.s32 	%r16, %r8, 12;
	add.s32 	%r17, %r8, 14;
	mov.b32 	%r157, 0;
	mov.f32 	%f163, 0f00000000;
	shl.b32 	%r113, %r7, 2;
$L__BB0_2:
	setp.ge.s32 	%p2, %r8, %r54;
	shl.b32 	%r19, %r157, 5;
	or.b32  	%r77, %r19, %r3;
	setp.ge.s32 	%p3, %r77, %r56;
	mov.f32 	%f179, 0f00000000;
	or.pred  	%p4, %p2, %p3;
	@%p4 bra 	$L__BB0_4;
	mad.lo.s32 	%r78, %r8, %r56, %r77;
	mul.wide.s32 	%rd7, %r78, 4;
	add.s64 	%rd8, %rd1, %rd7;
	ld.global.nc.f32 	%f179, [%rd8];
$L__BB0_4:
	setp.ge.s32 	%p6, %r10, %r54;
	st.shared.f32 	[%r9], %f179;
	mov.f32 	%f180, 0f00000000;
	or.pred  	%p7, %p6, %p3;
	@%p7 bra 	$L__BB0_6;
	mad.lo.s32 	%r79, %r10, %r56, %r77;
	mul.wide.s32 	%rd9, %r79, 4;
	add.s64 	%rd10, %rd1, %rd9;
	ld.global.nc.f32 	%f180, [%rd10];
$L__BB0_6:
	setp.ge.s32 	%p9, %r11, %r54;
	st.shared.f32 	[%r9+8], %f180;
	mov.f32 	%f181, 0f00000000;
	or.pred  	%p10, %p9, %p3;
	@%p10 bra 	$L__BB0_8;
	mad.lo.s32 	%r80, %r11, %r56, %r77;
	mul.wide.s32 	%rd11, %r80, 4;
	add.s64 	%rd12, %rd1, %rd11;
	ld.global.nc.f32 	%f181, [%rd12];
$L__BB0_8:
	setp.ge.s32 	%p12, %r12, %r54;
	st.shared.f32 	[%r9+16], %f181;
	mov.f32 	%f182, 0f00000000;
	or.pred  	%p13, %p12, %p3;
	@%p13 bra 	$L__BB0_10;
	mad.lo.s32 	%r81, %r12, %r56, %r77;
	mul.wide.s32 	%rd13, %r81, 4;
	add.s64 	%rd14, %rd1, %rd13;
	ld.global.nc.f32 	%f182, [%rd14];
$L__BB0_10:
	setp.ge.s32 	%p15, %r13, %r54;
	st.shared.f32 	[%r9+24], %f182;
	mov.f32 	%f183, 0f00000000;
	or.pred  	%p16, %p15, %p3;
	@%p16 bra 	$L__BB0_12;
	mad.lo.s32 	%r82, %r13, %r56, %r77;
	mul.wide.s32 	%rd15, %r82, 4;
	add.s64 	%rd16, %rd1, %rd15;
	ld.global.nc.f32 	%f183, [%rd16];
$L__BB0_12:
	setp.ge.s32 	%p18, %r14, %r54;
	st.shared.f32 	[%r9+32], %f183;
	mov.f32 	%f184, 0f00000000;
	or.pred  	%p19, %p18, %p3;
	@%p19 bra 	$L__BB0_14;
	add.s32 	%r83, %r15, %r77;
	mul.wide.s32 	%rd17, %r83, 4;
	add.s64 	%rd18, %rd1, %rd17;
	ld.global.nc.f32 	%f184, [%rd18];
$L__BB0_14:
	setp.ge.s32 	%p21, %r16, %r54;
	st.shared.f32 	[%r9+40], %f184;
	mov.f32 	%f185, 0f00000000;
	or.pred  	%p22, %p21, %p3;
	@%p22 bra 	$L__BB0_16;
	mad.lo.s32 	%r84, %r16, %r56, %r77;
	mul.wide.s32 	%rd19, %r84, 4;
	add.s64 	%rd20, %rd1, %rd19;
	ld.global.nc.f32 	%f185, [%rd20];
$L__BB0_16:
	setp.ge.s32 	%p24, %r17, %r54;
	st.shared.f32 	[%r9+48], %f185;
	mov.f32 	%f186, 0f00000000;
	or.pred  	%p25, %p24, %p3;
	@%p25 bra 	$L__BB0_18;
	mad.lo.s32 	%r85, %r17, %r56, %r77;
	mul.wide.s32 	%rd21, %r85, 4;
	add.s64 	%rd22, %rd1, %rd21;
	ld.global.nc.f32 	%f186, [%rd22];
$L__BB0_18:
	st.shared.f32 	[%r9+56], %f186;
	mov.b32 	%r158, 0;
$L__BB0_19:
	setp.ge.s32 	%p26, %r5, %r55;
	add.s32 	%r22, %r158, %r4;
	add.s32 	%r23, %r22, %r19;
	setp.ge.s32 	%p27, %r23, %r56;
	mov.f32 	%f187, 0f00000000;
	or.pred  	%p28, %p27, %p26;
	@%p28 bra 	$L__BB0_21;
	mad.lo.s32 	%r88, %r23, %r55, %r5;
	mul.wide.s32 	%rd23, %r88, 4;
	add.s64 	%rd24, %rd2, %rd23;
	ld.global.nc.f32 	%f187, [%rd24];
$L__BB0_21:
	shl.b32 	%r90, %r22, 8;
	add.s32 	%r24, %r6, %r90;
	st.shared.f32 	[%r24+2176], %f187;
	add.s32 	%r25, %r23, 1;
	setp.ge.s32 	%p30, %r25, %r56;
	mov.f32 	%f188, 0f00000000;
	or.pred  	%p31, %p30, %p26;
	@%p31 bra 	$L__BB0_23;
	mad.lo.s32 	%r91, %r25, %r55, %r5;
	mul.wide.s32 	%rd25, %r91, 4;
	add.s64 	%rd26, %rd2, %rd25;
	ld.global.nc.f32 	%f188, [%rd26];
$L__BB0_23:
	st.shared.f32 	[%r24+2432], %f188;
	add.s32 	%r26, %r23, 2;
	setp.ge.s32 	%p33, %r26, %r56;
	mov.f32 	%f189, 0f00000000;
	or.pred  	%p34, %p33, %p26;
	@%p34 bra 	$L__BB0_25;
	mad.lo.s32 	%r93, %r26, %r55, %r5;
	mul.wide.s32 	%rd27, %r93, 4;
	add.s64 	%rd28, %rd2, %rd27;
	ld.global.nc.f32 	%f189, [%rd28];
$L__BB0_25:
	st.shared.f32 	[%r24+2688], %f189;
	add.s32 	%r27, %r23, 3;
	setp.ge.s32 	%p36, %r27, %r56;
	mov.f32 	%f190, 0f00000000;
	or.pred  	%p37, %p36, %p26;
	@%p37 bra 	$L__BB0_27;
	mad.lo.s32 	%r95, %r27, %r55, %r5;
	mul.wide.s32 	%rd29, %r95, 4;
	add.s64 	%rd30, %rd2, %rd29;
	ld.global.nc.f32 	%f190, [%rd30];
$L__BB0_27:
	st.shared.f32 	[%r24+2944], %f190;
	add.s32 	%r28, %r23, 4;
	setp.ge.s32 	%p39, %r28, %r56;
	mov.f32 	%f191, 0f00000000;
	or.pred  	%p40, %p39, %p26;
	@%p40 bra 	$L__BB0_29;
	mad.lo.s32 	%r97, %r28, %r55, %r5;
	mul.wide.s32 	%rd31, %r97, 4;
	add.s64 	%rd32, %rd2, %rd31;
	ld.global.nc.f32 	%f191, [%rd32];
$L__BB0_29:
	st.shared.f32 	[%r24+3200], %f191;
	add.s32 	%r29, %r23, 5;
	setp.ge.s32 	%p42, %r29, %r56;
	mov.f32 	%f192, 0f00000000;
	or.pred  	%p43, %p42, %p26;
	@%p43 bra 	$L__BB0_31;
	mad.lo.s32 	%r99, %r29, %r55, %r5;
	mul.wide.s32 	%rd33, %r99, 4;
	add.s64 	%rd34, %rd2, %rd33;
	ld.global.nc.f32 	%f192, [%rd34];
$L__BB0_31:
	st.shared.f32 	[%r24+3456], %f192;
	add.s32 	%r30, %r23, 6;
	setp.ge.s32 	%p45, %r30, %r56;
	mov.f32 	%f193, 0f00000000;
	or.pred  	%p46, %p45, %p26;
	@%p46 bra 	$L__BB0_33;
	mad.lo.s32 	%r101, %r30, %r55, %r5;
	mul.wide.s32 	%rd35, %r101, 4;
	add.s64 	%rd36, %rd2, %rd35;
	ld.global.nc.f32 	%f193, [%rd36];
$L__BB0_33:
	st.shared.f32 	[%r24+3712], %f193;
	add.s32 	%r31, %r23, 7;
	setp.ge.s32 	%p48, %r31, %r56;
	mov.f32 	%f194, 0f00000000;
	or.pred  	%p49, %p48, %p26;
	@%p49 bra 	$L__BB0_35;
	mad.lo.s32 	%r103, %r31, %r55, %r5;
	mul.wide.s32 	%rd37, %r103, 4;
	add.s64 	%rd38, %rd2, %rd37;
	ld.global.nc.f32 	%f194, [%rd38];
$L__BB0_35:
	st.shared.f32 	[%r24+3968], %f194;
	add.s32 	%r158, %r158, 8;
	setp.ne.s32 	%p50, %r158, 32;
	@%p50 bra 	$L__BB0_19;
	bar.sync 	0;
	mov.b32 	%r159, 0;
$L__BB0_37:
	mov.u32 	%r105, _ZZ18simt_gemm_kernelv2ILi32EEvPKfS1_PfiiiE4smem;
	mad.lo.s32 	%r106, %r159, 68, %r105;
	shl.b32 	%r107, %r2, 4;
	and.b32  	%r108, %r107, 16;
	and.b32  	%r109, %r2, 32;
	or.b32  	%r110, %r109, %r108;
	add.s32 	%r111, %r106, %r110;
	ld.shared.f32 	%f115, [%r111];
	ld.shared.f32 	%f116, [%r111+4];
	ld.shared.f32 	%f117, [%r111+8];
	ld.shared.f32 	%f118, [%r111+12];
	mad.lo.s32 	%r112, %r159, 188, %r106;
	add.s32 	%r114, %r112, %r113;
	ld.shared.f32 	%f119, [%r114+2176];
	ld.shared.f32 	%f120, [%r114+2180];
	ld.shared.f32 	%f121, [%r114+2184];
	ld.shared.f32 	%f122, [%r114+2188];
	fma.rn.f32 	%f123, %f115, %f119, %f170;
	fma.rn.f32 	%f124, %f115, %f120, %f169;
	fma.rn.f32 	%f125, %f115, %f121, %f168;
	fma.rn.f32 	%f126, %f115, %f122, %f167;
	fma.rn.f32 	%f127, %f116, %f119, %f166;
	fma.rn.f32 	%f128, %f116, %f120, %f165;
	fma.rn.f32 	%f129, %f116, %f121, %f164;
	fma.rn.f32 	%f130, %f116, %f122, %f163;
	fma.rn.f32 	%f131, %f117, %f119, %f171;
	fma.rn.f32 	%f132, %f117, %f120, %f172;
	fma.rn.f32 	%f133, %f117, %f121, %f173;
	fma.rn.f32 	%f134, %f117, %f122, %f174;
	fma.rn.f32 	%f135, %f118, %f119, %f175;
	fma.rn.f32 	%f136, %f118, %f120, %f176;
	fma.rn.f32 	%f137, %f118, %f121, %f177;
	fma.rn.f32 	%f138, %f118, %f122, %f178;
	ld.shared.f32 	%f139, [%r111+68];
	ld.shared.f32 	%f140, [%r111+72];
	ld.shared.f32 	%f141, [%r111+76];
	ld.shared.f32 	%f142, [%r111+80];
	ld.shared.f32 	%f143, [%r114+2432];
	ld.shared.f32 	%f144, [%r114+2436];
	ld.shared.f32 	%f145, [%r114+2440];
	ld.shared.f32 	%f146, [%r114+2444];
	fma.rn.f32 	%f170, %f139, %f143, %f123;
	fma.rn.f32 	%f169, %f139, %f144, %f124;
	fma.rn.f32 	%f168, %f139, %f145, %f125;
	fma.rn.f32 	%f167, %f139, %f146, %f126;
	fma.rn.f32 	%f166, %f140, %f143, %f127;
	fma.rn.f32 	%f165, %f140, %f144, %f128;
	fma.rn.f32 	%f164, %f140, %f145, %f129;
	fma.rn.f32 	%f163, %f140, %f146, %f130;
	fma.rn.f32 	%f171, %f141, %f143, %f131;
	fma.rn.f32 	%f172, %f141, %f144, %f132;
	fma.rn.f32 	%f173, %f141, %f145, %f133;
	fma.rn.f32 	%f174, %f141, %f146, %f134;
	fma.rn.f32 	%f175, %f142, %f143, %f135;
	fma.rn.f32 	%f176, %f142, %f144, %f136;
	fma.rn.f32 	%f177, %f142, %f145, %f137;
	fma.rn.f32 	%f178, %f142, %f146, %f138;
	add.s32 	%r159, %r159, 2;
	setp.ne.s32 	%p51, %r159, 32;
	@%p51 bra 	$L__BB0_37;
	bar.sync 	0;
	add.s32 	%r157, %r157, 1;
	setp.ne.s32 	%p52, %r157, %r1;
	@%p52 bra 	$L__BB0_2;
$L__BB0_39:
	mov.u32 	%r115, %tid.x;
	shr.u32 	%r116, %r115, 4;
	and.b32  	%r117, %r116, 2;
	and.b32  	%r118, %r115, 1;
	or.b32  	%r119, %r117, %r118;
	mov.u32 	%r120, _ZZ18simt_gemm_kernelv2ILi32EEvPKfS1_PfiiiE4smem;
	mad.lo.s32 	%r121, %r119, 1040, %r120;
	shl.b32 	%r122, %r115, 3;
	and.b32  	%r123, %r122, 240;
	add.s32 	%r124, %r121, %r123;
	st.shared.f32 	[%r124], %f170;
	st.shared.f32 	[%r124+4], %f169;
	st.shared.f32 	[%r124+8], %f168;
	st.shared.f32 	[%r124+12], %f167;
	st.shared.f32 	[%r124+260], %f166;
	st.shared.f32 	[%r124+264], %f165;
	st.shared.f32 	[%r124+268], %f164;
	st.shared.f32 	[%r124+272], %f163;
	st.shared.f32 	[%r124+520], %f171;
	st.shared.f32 	[%r124+524], %f172;
	st.shared.f32 	[%r124+528], %f173;
	st.shared.f32 	[%r124+532], %f174;
	st.shared.f32 	[%r124+780], %f175;
	st.shared.f32 	[%r124+784], %f176;
	st.shared.f32 	[%r124+788], %f177;
	st.shared.f32 	[%r124+792], %f178;
	bar.sync 	0;
	mov.u32 	%r125, %tid.y;
	mov.u32 	%r126, %ntid.x;
	mov.u32 	%r127, %tid.z;
	mov.u32 	%r128, %ntid.y;
	mad.lo.s32 	%r129, %r128, %r127, %r125;
	mad.lo.s32 	%r130, %r129, %r126, %r115;
	and.b32  	%r131, %r130, 63;
	shr.u32 	%r132, %r130, 6;
	shl.b32 	%r133, %r130, 2;
	and.b32  	%r134, %r133, 252;
	add.s32 	%r135, %r120, %r134;
	mov.u32 	%r136, %ctaid.x;
	shl.b32 	%r137, %r136, 4;
	mov.u32 	%r138, %ctaid.y;
	shl.b32 	%r139, %r138, 6;
	or.b32  	%r140, %r131, %r139;
	setp.ge.s32 	%p53, %r140, %r55;
	mad.lo.s32 	%r37, %r132, 260, %r135;
	add.s32 	%r38, %r132, %r137;
	setp.ge.s32 	%p54, %r38, %r54;
	or.pred  	%p55, %p54, %p53;
	@%p55 bra 	$L__BB0_41;
	ld.shared.f32 	%f147, [%r37];
	mad.lo.s32 	%r141, %r38, %r55, %r140;
	mul.wide.s32 	%rd39, %r141, 4;
	add.s64 	%rd40, %rd3, %rd39;
	st.global.f32 	[%rd40], %f147;
$L__BB0_41:
	setp.ge.s32 	%p56, %r140, %r55;
	add.s32 	%r39, %r38, 1;
	setp.ge.s32 	%p57, %r39, %r54;
	or.pred  	%p58, %p57, %p56;
	@%p58 bra 	$L__BB0_43;
	ld.shared.f32 	%f148, [%r37+260];
	mad.lo.s32 	%r142, %r39, %r55, %r140;
	mul.wide.s32 	%rd41, %r142, 4;
	add.s64 	%rd42, %rd3, %rd41;
	st.global.f32 	[%rd42], %f148;
$L__BB0_43:
	setp.ge.s32 	%p59, %r140, %r55;
	add.s32 	%r40, %r38, 2;
	setp.ge.s32 	%p60, %r40, %r54;
	or.pred  	%p61, %p60, %p59;
	@%p61 bra 	$L__BB0_45;
	ld.shared.f32 	%f149, [%r37+520];
	mad.lo.s32 	%r143, %r40, %r55, %r140;
	mul.wide.s32 	%rd43, %r143, 4;
	add.s64 	%rd44, %rd3, %rd43;
	st.global.f32 	[%rd44], %f149;
$L__BB0_45:
	setp.ge.s32 	%p62, %r140, %r55;
	add.s32 	%r41, %r38, 3;
	setp.ge.s32 	%p63, %r41, %r54;
	or.pred  	%p64, %p63, %p62;
	@%p64 bra 	$L__BB0_47;
	ld.shared.f32 	%f150, [%r37+780];
	mad.lo.s32 	%r144, %r41, %r55, %r140;
	mul.wide.s32 	%rd45, %r144, 4;
	add.s64 	%rd46, %rd3, %rd45;
	st.global.f32 	[%rd46], %f150;
$L__BB0_47:
	setp.ge.s32 	%p65, %r140, %r55;
	add.s32 	%r42, %r38, 4;
	setp.ge.s32 	%p66, %r42, %r54;
	or.pred  	%p67, %p66, %p65;
	@%p67 bra 	$L__BB0_49;
	ld.shared.f32 	%f151, [%r37+1040];
	mad.lo.s32 	%r145, %r42, %r55, %r140;
	mul.wide.s32 	%rd47, %r145, 4;
	add.s64 	%rd48, %rd3, %rd47;
	st.global.f32 	[%rd48], %f151;
$L__BB0_49:
	setp.ge.s32 	%p68, %r140, %r55;
	add.s32 	%r43, %r38, 5;
	setp.ge.s32 	%p69, %r43, %r54;
	or.pred  	%p70, %p69, %p68;
	@%p70 bra 	$L__BB0_51;
	ld.shared.f32 	%f152, [%r37+1300];
	mad.lo.s32 	%r146, %r43, %r55, %r140;
	mul.wide.s32 	%rd49, %r146, 4;
	add.s64 	%rd50, %rd3, %rd49;
	st.global.f32 	[%rd50], %f152;
$L__BB0_51:
	setp.ge.s32 	%p71, %r140, %r55;
	add.s32 	%r44, %r38, 6;
	setp.ge.s32 	%p72, %r44, %r54;
	or.pred  	%p73, %p72, %p71;
	@%p73 bra 	$L__BB0_53;
	ld.shared.f32 	%f153, [%r37+1560];
	mad.lo.s32 	%r147, %r44, %r55, %r140;
	mul.wide.s32 	%rd51, %r147, 4;
	add.s64 	%rd52, %rd3, %rd51;
	st.global.f32 	[%rd52], %f153;
$L__BB0_53:
	setp.ge.s32 	%p74, %r140, %r55;
	add.s32 	%r45, %r38, 7;
	setp.ge.s32 	%p75, %r45, %r54;
	or.pred  	%p76, %p75, %p74;
	@%p76 bra 	$L__BB0_55;
	ld.shared.f32 	%f154, [%r37+1820];
	mad.lo.s32 	%r148, %r45, %r55, %r140;
	mul.wide.s32 	%rd53, %r148, 4;
	add.s64 	%rd54, %rd3, %rd53;
	st.global.f32 	[%rd54], %f154;
$L__BB0_55:
	setp.ge.s32 	%p77, %r140, %r55;
	add.s32 	%r46, %r38, 8;
	setp.ge.s32 	%p78, %r46, %r54;
	or.pred  	%p79, %p78, %p77;
	@%p79 bra 	$L__BB0_57;
	ld.shared.f32 	%f155, [%r37+2080];
	mad.lo.s32 	%r149, %r46, %r55, %r140;
	mul.wide.s32 	%rd55, %r149, 4;
	add.s64 	%rd56, %rd3, %rd55;
	st.global.f32 	[%rd56], %f155;
$L__BB0_57:
	setp.ge.s32 	%p80, %r140, %r55;
	add.s32 	%r47, %r38, 9;
	setp.ge.s32 	%p81, %r47, %r54;
	or.pred  	%p82, %p81, %p80;
	@%p82 bra 	$L__BB0_59;
	ld.shared.f32 	%f156, [%r37+2340];
	mad.lo.s32 	%r150, %r47, %r55, %r140;
	mul.wide.s32 	%rd57, %r150, 4;
	add.s64 	%rd58, %rd3, %rd57;
	st.global.f32 	[%rd58], %f156;
$L__BB0_59:
	setp.ge.s32 	%p83, %r140, %r55;
	add.s32 	%r48, %r38, 10;
	setp.ge.s32 	%p84, %r48, %r54;
	or.pred  	%p85, %p84, %p83;
	@%p85 bra 	$L__BB0_61;
	ld.shared.f32 	%f157, [%r37+2600];
	mad.lo.s32 	%r151, %r48, %r55, %r140;
	mul.wide.s32 	%rd59, %r151, 4;
	add.s64 	%rd60, %rd3, %rd59;
	st.global.f32 	[%rd60], %f157;
$L__BB0_61:
	setp.ge.s32 	%p86, %r140, %r55;
	add.s32 	%r49, %r38, 11;
	setp.ge.s32 	%p87, %r49, %r54;
	or.pred  	%p88, %p87, %p86;
	@%p88 bra 	$L__BB0_63;
	ld.shared.f32 	%f158, [%r37+2860];
	mad.lo.s32 	%r152, %r49, %r55, %r140;
	mul.wide.s32 	%rd61, %r152, 4;
	add.s64 	%rd62, %rd3, %rd61;
	st.global.f32 	[%rd62], %f158;
$L__BB0_63:
	setp.ge.s32 	%p89, %r140, %r55;
	add.s32 	%r50, %r38, 12;
	setp.ge.s32 	%p90, %r50, %r54;
	or.pred  	%p91, %p90, %p89;
	@%p91 bra 	$L__BB0_65;
	ld.shared.f32 	%f159, [%r37+3120];
	mad.lo.s32 	%r153, %r50, %r55, %r140;
	mul.wide.s32 	%rd63, %r153, 4;
	add.s64 	%rd64, %rd3, %rd63;
	st.global.f32 	[%rd64], %f159;
$L__BB0_65:
	setp.ge.s32 	%p92, %r140, %r55;
	add.s32 	%r51, %r38, 13;
	setp.ge.s32 	%p93, %r51, %r54;
	or.pred  	%p94, %p93, %p92;
	@%p94 bra 	$L__BB0_67;
	ld.shared.f32 	%f160, [%r37+3380];
	mad.lo.s32 	%r154, %r51, %r55, %r140;
	mul.wide.s32 	%rd65, %r154, 4;
	add.s64 	%rd66, %rd3, %rd65;
	st.global.f32 	[%rd66], %f160;
$L__BB0_67:
	setp.ge.s32 	%p95, %r140, %r55;
	add.s32 	%r52, %r38, 14;
	setp.ge.s32 	%p96, %r52, %r54;
	or.pred  	%p97, %p96, %p95;
	@%p97 bra 	$L__BB0_69;
	ld.shared.f32 	%f161, [%r37+3640];
	mad.lo.s32 	%r155, %r52, %r55, %r140;
	mul.wide.s32 	%rd67, %r155, 4;
	add.s64 	%rd68, %rd3, %rd67;
	st.global.f32 	[%rd68], %f161;
$L__BB0_69:
	setp.ge.s32 	%p98, %r140, %r55;
	add.s32 	%r53, %r38, 15;
	setp.ge.s32 	%p99, %r53, %r54;
	or.pred  	%p100, %p99, %p98;
	@%p100 bra 	$L__BB0_71;
	ld.shared.f32 	%f162, [%r37+3900];
	mad.lo.s32 	%r156, %r53, %r55, %r140;
	mul.wide.s32 	%rd69, %r156, 4;
	add.s64 	%rd70, %rd3, %rd69;
	st.global.f32 	[%rd70], %f162;
$L__BB0_71:
	ret;

}


// ===== COMPILED SASS (sm_100) =====

	.target	sm_100

	.elftype	@"ET_EXEC"


//--------------------- .note.nv.tkinfo           --------------------------
	.section	.note.nv.tkinfo,"",@"SHT_NOTE"
	.sectionflags	@"SHF_NOTE_NV_TKINFO"
	.tkinfo
        /*0018*/ 	.word	0x00000002
        /*0030*/ 	.string	""
        /*0030*/ 	.string	"ptxas"
        /*0030*/ 	.string	"Cuda compilation tools, release 13.0, V13.0.88"
        /*0030*/ 	.string	"Build cuda_13.0.r13.0/compiler.36424714_0"
        /*0030*/ 	.string	"-arch sm_100 -m 64 "



//--------------------- .note.nv.cuinfo           --------------------------
	.section	.note.nv.cuinfo,"",@"SHT_NOTE"
	.sectionflags	@"SHF_NOTE_NV_CUINFO"
        /*0018*/ 	.short	0x0002
        /*001a*/ 	.short	0x0064
        /*001c*/ 	.short	0x0082
	.zero		2


//--------------------- .nv.info                  --------------------------
	.section	.nv.info,"",@"SHT_CUDA_INFO"
	.align	4


	//----- nvinfo : EIATTR_REGCOUNT
	.align		4
        /*0000*/ 	.byte	0x04, 0x2f
        /*0002*/ 	.short	(.L_1 - .L_0)
	.align		4
.L_0:
        /*0004*/ 	.word	index@(_Z18simt_gemm_kernelv2ILi32EEvPKfS1_Pfiii)
        /*0008*/ 	.word	0x00000030


	//----- nvinfo : EIATTR_FRAME_SIZE
	.align		4
.L_1:
        /*000c*/ 	.byte	0x04, 0x11
        /*000e*/ 	.short	(.L_3 - .L_2)
	.align		4
.L_2:
        /*0010*/ 	.word	index@(_Z18simt_gemm_kernelv2ILi32EEvPKfS1_Pfiii)
        /*0014*/ 	.word	0x00000000


	//----- nvinfo : EIATTR_MIN_STACK_SIZE
	.align		4
.L_3:
        /*0018*/ 	.byte	0x04, 0x12
        /*001a*/ 	.short	(.L_5 - .L_4)
	.align		4
.L_4:
        /*001c*/ 	.word	index@(_Z18simt_gemm_kernelv2ILi32EEvPKfS1_Pfiii)
        /*0020*/ 	.word	0x00000000
.L_5:


//--------------------- .nv.compat                --------------------------
	.section	.nv.compat,"",@"SHT_CUDA_COMPAT_INFO"
	.align	4
        /*0000*/ 	.byte	0x02, 0x09, 0x00, 0x00, 0x02, 0x02, 0x01, 0x00, 0x02, 0x05, 0x05, 0x00, 0x03, 0x07, 0x01, 0x01
        /*0010*/ 	.byte	0x02, 0x03, 0x00, 0x00, 0x02, 0x06, 0x01, 0x00, 0x04, 0x0b, 0x08, 0x00, 0x09, 0x00, 0x00, 0x00
        /*0020*/ 	.byte	0x00, 0x00, 0x00, 0x00


//--------------------- .nv.info._Z18simt_gemm_kernelv2ILi32EEvPKfS1_Pfiii --------------------------
	.section	.nv.info._Z18simt_gemm_kernelv2ILi32EEvPKfS1_Pfiii,"",@"SHT_CUDA_INFO"
	.sectionflags	@""
	.align	4


	//----- nvinfo : EIATTR_CUDA_API_VERSION
	.align		4
        /*0000*/ 	.byte	0x04, 0x37
        /*0002*/ 	.short	(.L_7 - .L_6)
.L_6:
        /*0004*/ 	.word	0x00000082


	//----- nvinfo : EIATTR_KPARAM_INFO
	.align		4
.L_7:
        /*0008*/ 	.byte	0x04, 0x17
        /*000a*/ 	.short	(.L_9 - .L_8)
.L_8:
        /*000c*/ 	.word	0x00000000
        /*0010*/ 	.short	0x0005
        /*0012*/ 	.short	0x0020
        /*0014*/ 	.byte	0x00, 0xf0, 0x11, 0x00


	//----- nvinfo : EIATTR_KPARAM_INFO
	.align		4
.L_9:
        /*0018*/ 	.byte	0x04, 0x17
        /*001a*/ 	.short	(.L_11 - .L_10)
.L_10:
        /*001c*/ 	.word	0x00000000
        /*0020*/ 	.short	0x0004
        /*0022*/ 	.short	0x001c
        /*0024*/ 	.byte	0x00, 0xf0, 0x11, 0x00


	//----- nvinfo : EIATTR_KPARAM_INFO
	.align		4
.L_11:
        /*0028*/ 	.byte	0x04, 0x17
        /*002a*/ 	.short	(.L_13 - .L_12)
.L_12:
        /*002c*/ 	.word	0x00000000
        /*0030*/ 	.short	0x0003
        /*0032*/ 	.short	0x0018
        /*0034*/ 	.byte	0x00, 0xf0, 0x11, 0x00


	//----- nvinfo : EIATTR_KPARAM_INFO
	.align		4
.L_13:
        /*0038*/ 	.byte	0x04, 0x17
        /*003a*/ 	.short	(.L_15 - .L_14)
.L_14:
        /*003c*/ 	.word	0x00000000
        /*0040*/ 	.short	0x0002
        /*0042*/ 	.short	0x0010
        /*0044*/ 	.byte	0x00, 0xf5, 0x21, 0x00


	//----- nvinfo : EIATTR_KPARAM_INFO
	.align		4
.L_15:
        /*0048*/ 	.byte	0x04, 0x17
        /*004a*/ 	.short	(.L_17 - .L_16)
.L_16:
        /*004c*/ 	.word	0x00000000
        /*0050*/ 	.short	0x0001
        /*0052*/ 	.short	0x0008
        /*0054*/ 	.byte	0x00, 0xf5, 0x21, 0x00


	//----- nvinfo : EIATTR_KPARAM_INFO
	.align		4
.L_17:
        /*0058*/ 	.byte	0x04, 0x17
        /*005a*/ 	.short	(.L_19 - .L_18)
.L_18:
        /*005c*/ 	.word	0x00000000
        /*0060*/ 	.short	0x0000
        /*0062*/ 	.short	0x0000
        /*0064*/ 	.byte	0x00, 0xf5, 0x21, 0x00


	//----- nvinfo : EIATTR_SPARSE_MMA_MASK
	.align		4
.L_19:
        /*0068*/ 	.byte	0x03, 0x50
        /*006a*/ 	.short	0x0000


	//----- nvinfo : EIATTR_MAXREG_COUNT
	.align		4
        /*006c*/ 	.byte	0x03, 0x1b
        /*006e*/ 	.short	0x00ff


	//----- nvinfo : EIATTR_NUM_BARRIERS
	.align		4
        /*0070*/ 	.byte	0x02, 0x4c
        /*0072*/ 	.byte	0x01
	.zero		1


	//----- nvinfo : EIATTR_MERCURY_ISA_VERSION
	.align		4
        /*0074*/ 	.byte	0x03, 0x5f
        /*0076*/ 	.short	0x0101


	//----- nvinfo : EIATTR_VRC_CTA_INIT_COUNT
	.align		4
        /*0078*/ 	.byte	0x02, 0x4a
	.zero		1
	.zero		1


	//----- nvinfo : EIATTR_EXIT_INSTR_OFFSETS
	.align		4
        /*007c*/ 	.byte	0x04, 0x1c
        /*007e*/ 	.short	(.L_21 - .L_20)


	//   ....[0]....
.L_20:
        /*0080*/ 	.word	0x000023c0


	//   ....[1]....
        /*0084*/ 	.word	0x00002420


	//----- nvinfo : EIATTR_MAX_THREADS
	.align		4
.L_21:
        /*0088*/ 	.byte	0x04, 0x05
        /*008a*/ 	.short	(.L_23 - .L_22)
.L_22:
        /*008c*/ 	.word	0x00000040
        /*0090*/ 	.word	0x00000001
        /*0094*/ 	.word	0x00000001


	//----- nvinfo : EIATTR_CBANK_PARAM_SIZE
	.align		4
.L_23:
        /*0098*/ 	.byte	0x03, 0x19
        /*009a*/ 	.short	0x0024


	//----- nvinfo : EIATTR_PARAM_CBANK
	.align		4
        /*009c*/ 	.byte	0x04, 0x0a
        /*009e*/ 	.short	(.L_25 - .L_24)
	.align		4
.L_24:
        /*00a0*/ 	.word	index@(.nv.constant0._Z18simt_gemm_kernelv2ILi32EEvPKfS1_Pfiii)
        /*00a4*/ 	.short	0x0380
        /*00a6*/ 	.short	0x0024


	//----- nvinfo : EIATTR_SW_WAR
	.align		4
.L_25:
        /*00a8*/ 	.byte	0x04, 0x36
        /*00aa*/ 	.short	(.L_27 - .L_26)
.L_26:
        /*00ac*/ 	.word	0x00000008
.L_27:


//--------------------- .nv.callgraph             --------------------------
	.section	.nv.callgraph,"",@"SHT_CUDA_CALLGRAPH"
	.align	4
	.sectionentsize	8
	.align		4
        /*0000*/ 	.word	0x00000000
	.align		4
        /*0004*/ 	.word	0xffffffff
	.align		4
        /*0008*/ 	.word	0x00000000
	.align		4
        /*000c*/ 	.word	0xfffffffe
	.align		4
        /*0010*/ 	.word	0x00000000
	.align		4
        /*0014*/ 	.word	0xfffffffd
	.align		4
        /*0018*/ 	.word	0x00000000
	.align		4
        /*001c*/ 	.word	0xfffffffc


//--------------------- .text._Z18simt_gemm_kernelv2ILi32EEvPKfS1_Pfiii --------------------------
	.section	.text._Z18simt_gemm_kernelv2ILi32EEvPKfS1_Pfiii,"ax",@progbits
	.align	128
        .global         _Z18simt_gemm_kernelv2ILi32EEvPKfS1_Pfiii
        .type           _Z18simt_gemm_kernelv2ILi32EEvPKfS1_Pfiii,@function
        .size           _Z18simt_gemm_kernelv2ILi32EEvPKfS1_Pfiii,(.L_x_4 - _Z18simt_gemm_kernelv2ILi32EEvPKfS1_Pfiii)
        .other          _Z18simt_gemm_kernelv2ILi32EEvPKfS1_Pfiii,@"STO_CUDA_ENTRY STV_DEFAULT"
_Z18simt_gemm_kernelv2ILi32EEvPKfS1_Pfiii:
.text._Z18simt_gemm_kernelv2ILi32EEvPKfS1_Pfiii:
[----:B------:R-:W-:Y:S01]  /*0000*/  LDC R1, c[0x0][0x37c] ;  /* 0x0000df00ff017b82 */ /* 0x000fe20000000800 */
[----:B------:R-:W0:Y:S01]  /*0010*/  LDCU UR4, c[0x0][0x3a0] ;  /* 0x00007400ff0477ac */ /* 0x000e220008000800 */
[----:B------:R-:W-:Y:S01]  /*0020*/  HFMA2 R0, -RZ, RZ, 0, 0 ;  /* 0x00000000ff007431 */ /* 0x000fe200000001ff */
[----:B------:R-:W-:Y:S01]  /*0030*/  MOV R3, RZ ;  /* 0x000000ff00037202 */ /* 0x000fe20000000f00 */
[----:B------:R-:W-:Y:S02]  /*0040*/  HFMA2 R42, -RZ, RZ, 0, 0 ;  /* 0x00000000ff2a7431 */ /* 0x000fe400000001ff */
[----:B------:R-:W-:Y:S01]  /*0050*/  IMAD.MOV.U32 R4, RZ, RZ, RZ ;  /* 0x000000ffff047224 */ /* 0x000fe200078e00ff */
[----:B------:R-:W-:Y:S02]  /*0060*/  CS2R R26, SRZ ;  /* 0x00000000001a7805 */ /* 0x000fe4000001ff00 */
[----:B------:R-:W-:Y:S02]  /*0070*/  CS2R R24, SRZ ;  /* 0x0000000000187805 */ /* 0x000fe4000001ff00 */
[----:B------:R-:W-:-:S02]  /*0080*/  CS2R R22, SRZ ;  /* 0x0000000000167805 */ /* 0x000fc4000001ff00 */
[----:B------:R-:W-:Y:S02]  /*0090*/  CS2R R18, SRZ ;  /* 0x0000000000127805 */ /* 0x000fe4000001ff00 */
[----:B------:R-:W-:Y:S02]  /*00a0*/  CS2R R14, SRZ ;  /* 0x00000000000e7805 */ /* 0x000fe4000001ff00 */
[----:B------:R-:W-:Y:S01]  /*00b0*/  CS2R R12, SRZ ;  /* 0x00000000000c7805 */ /* 0x000fe2000001ff00 */
[----:B------:R-:W1:Y:S01]  /*00c0*/  LDCU.64 UR10, c[0x0][0x358] ;  /* 0x00006b00ff0a77ac */ /* 0x000e620008000a00 */
[----:B0-----:R-:W-:-:S09]  /*00d0*/  UISETP.GE.AND UP0, UPT, UR4, 0x1, UPT ;  /* 0x000000010400788c */ /* 0x001fd2000bf06270 */
[----:B------:R-:W-:Y:S05]  /*00e0*/  BRA.U !UP0, `(.L_x_0) ;  /* 0x0000001908707547 */ /* 0x000fea000b800000 */
[----:B------:R-:W0:Y:S01]  /*00f0*/  S2R R6, SR_TID.Y ;  /* 0x0000000000067919 */ /* 0x000e220000002200 */
[----:B------:R-:W2:Y:S01]  /*0100*/  LDCU UR5, c[0x0][0x360] ;  /* 0x00006c00ff0577ac */ /* 0x000ea20008000800 */
[----:B------:R-:W-:Y:S01]  /*0110*/  MOV R0, 0x400 ;  /* 0x0000040000007802 */ /* 0x000fe20000000f00 */
[----:B------:R-:W0:Y:S01]  /*0120*/  S2R R7, SR_TID.Z ;  /* 0x0000000000077919 */ /* 0x000e220000002300 */
[----:B------:R-:W0:Y:S01]  /*0130*/  LDCU UR6, c[0x0][0x364] ;  /* 0x00006c80ff0677ac */ /* 0x000e220008000800 */
[----:B------:R-:W2:Y:S01]  /*0140*/  S2R R5, SR_TID.X ;  /* 0x0000000000057919 */ /* 0x000ea20000002100 */
[----:B------:R-:W-:Y:S01]  /*0150*/  UIADD3 UR4, UPT, UPT, UR4, 0x1f, URZ ;  /* 0x0000001f04047890 */ /* 0x000fe2000fffe0ff */
[----:B------:R-:W3:Y:S01]  /*0160*/  S2R R9, SR_CgaCtaId ;  /* 0x0000000000097919 */ /* 0x000ee20000008800 */
[----:B------:R-:W4:Y:S01]  /*0170*/  S2R R8, SR_CTAID.Y ;  /* 0x0000000000087919 */ /* 0x000f220000002600 */
[----:B------:R-:W5:Y:S01]  /*0180*/  S2R R17, SR_CTAID.X ;  /* 0x0000000000117919 */ /* 0x000f620000002500 */
[----:B0-----:R-:W-:-:S04]  /*0190*/  IMAD R6, R7, UR6, R6 ;  /* 0x0000000607067c24 */ /* 0x001fc8000f8e0206 */
[----:B--2---:R-:W-:Y:S01]  /*01a0*/  IMAD R6, R6, UR5, R5 ;  /* 0x0000000506067c24 */ /* 0x004fe2000f8e0205 */
[----:B------:R-:W-:Y:S01]  /*01b0*/  SHF.L.U32 R16, R5, 0x1, RZ ;  /* 0x0000000105107819 */ /* 0x000fe200000006ff */
[----:B------:R-:W-:Y:S01]  /*01c0*/  USHF.R.U32.HI UR5, URZ, 0x5, UR4 ;  /* 0x00000005ff057899 */ /* 0x000fe20008011604 */
[----:B---3--:R-:W-:Y:S02]  /*01d0*/  LEA R9, R9, R0, 0x18 ;  /* 0x0000000009097211 */ /* 0x008fe400078ec0ff */
[C---:B------:R-:W-:Y:S02]  /*01e0*/  SHF.L.U32 R2, R6.reuse, 0x2, RZ ;  /* 0x0000000206027819 */ /* 0x040fe400000006ff */
[C---:B------:R-:W-:Y:S02]  /*01f0*/  LOP3.LUT R0, R6.reuse, 0x1f, RZ, 0xc0, !PT ;  /* 0x0000001f06007812 */ /* 0x040fe400078ec0ff */
[----:B------:R-:W-:Y:S02]  /*0200*/  LOP3.LUT R7, R6, 0x3f, RZ, 0xc0, !PT ;  /* 0x0000003f06077812 */ /* 0x000fe400078ec0ff */
[----:B------:R-:W-:Y:S01]  /*0210*/  SHF.R.U32.HI R10, RZ, 0x5, R6 ;  /* 0x00000005ff0a7819 */ /* 0x000fe20000011606 */
[----:B------:R-:W-:Y:S01]  /*0220*/  IMAD R11, R0, 0x44, R9 ;  /* 0x00000044000b7824 */ /* 0x000fe200078e0209 */
[----:B------:R-:W-:Y:S01]  /*0230*/  LOP3.LUT R2, R2, 0xfc, RZ, 0xc0, !PT ;  /* 0x000000fc02027812 */ /* 0x000fe200078ec0ff */
[----:B------:R-:W-:Y:S01]  /*0240*/  IMAD.MOV.U32 R0, RZ, RZ, RZ ;  /* 0x000000ffff007224 */ /* 0x000fe200078e00ff */
[----:B----4-:R-:W-:-:S02]  /*0250*/  LEA R7, R8, R7, 0x6 ;  /* 0x0000000708077211 */ /* 0x010fc400078e30ff */
[----:B------:R-:W-:Y:S01]  /*0260*/  IADD3 R8, PT, PT, R9, R2, RZ ;  /* 0x0000000209087210 */ /* 0x000fe20007ffe0ff */
[----:B-----5:R-:W-:Y:S01]  /*0270*/  IMAD R9, R17, 0x10, R10 ;  /* 0x0000001011097824 */ /* 0x020fe200078e020a */
[----:B------:R-:W-:Y:S02]  /*0280*/  LEA R10, R10, R11, 0x2 ;  /* 0x0000000b0a0a7211 */ /* 0x000fe400078e10ff */
[----:B------:R-:W-:Y:S01]  /*0290*/  MOV R11, RZ ;  /* 0x000000ff000b7202 */ /* 0x000fe20000000f00 */
[C---:B------:R-:W-:Y:S01]  /*02a0*/  VIADD R36, R9.reuse, 0xa ;  /* 0x0000000a09247836 */ /* 0x040fe20000000000 */
[----:B------:R-:W-:Y:S02]  /*02b0*/  LOP3.LUT R16, R16, 0x3c, RZ, 0xc0, !PT ;  /* 0x0000003c10107812 */ /* 0x000fe400078ec0ff */
[C---:B------:R-:W-:Y:S02]  /*02c0*/  IADD3 R17, PT, PT, R9.reuse, 0x4, RZ ;  /* 0x0000000409117810 */ /* 0x040fe40007ffe0ff */
[----:B------:R-:W-:-:S02]  /*02d0*/  IADD3 R34, PT, PT, R9, 0x6, RZ ;  /* 0x0000000609227810 */ /* 0x000fc40007ffe0ff */
[C---:B------:R-:W-:Y:S02]  /*02e0*/  IADD3 R35, PT, PT, R9.reuse, 0x8, RZ ;  /* 0x0000000809237810 */ /* 0x040fe40007ffe0ff */
[C---:B------:R-:W-:Y:S02]  /*02f0*/  IADD3 R37, PT, PT, R9.reuse, 0xc, RZ ;  /* 0x0000000c09257810 */ /* 0x040fe40007ffe0ff */
[----:B------:R-:W-:-:S07]  /*0300*/  IADD3 R38, PT, PT, R9, 0xe, RZ ;  /* 0x0000000e09267810 */ /* 0x000fce0007ffe0ff */
.L_x_2:
[----:B------:R-:W0:Y:S01]  /*0310*/  LDCU UR6, c[0x0][0x3a0] ;  /* 0x00007400ff0677ac */ /* 0x000e220008000800 */
[----:B------:R-:W-:Y:S01]  /*0320*/  SHF.L.U32 R31, R11, 0x5, RZ ;  /* 0x000000050b1f7819 */ /* 0x000fe200000006ff */
[----:B------:R-:W-:Y:S01]  /*0330*/  VIADD R45, R9, 0x2 ;  /* 0x00000002092d7836 */ /* 0x000fe20000000000 */
[----:B------:R-:W-:Y:S01]  /*0340*/  MOV R21, RZ ;  /* 0x000000ff00157202 */ /* 0x000fe20000000f00 */
[----:B------:R-:W2:Y:S01]  /*0350*/  LDCU UR4, c[0x0][0x398] ;  /* 0x00007300ff0477ac */ /* 0x000ea20008000800 */
[----:B------:R-:W-:-:S04]  /*0360*/  LOP3.LUT R2, R31, 0x1f, R6, 0xf8, !PT ;  /* 0x0000001f1f027812 */ /* 0x000fc800078ef806 */
[----:B0-----:R-:W-:-:S04]  /*0370*/  ISETP.GE.AND P0, PT, R2, UR6, PT ;  /* 0x0000000602007c0c */ /* 0x001fc8000bf06270 */
[----:B--2---:R-:W-:Y:S02]  /*0380*/  ISETP.GE.OR P2, PT, R45, UR4, P0 ;  /* 0x000000042d007c0c */ /* 0x004fe40008746670 */
[----:B------:R-:W-:-:S11]  /*0390*/  ISETP.GE.OR P1, PT, R9, UR4, P0 ;  /* 0x0000000409007c0c */ /* 0x000fd60008726670 */
[----:B------:R-:W0:Y:S01]  /*03a0*/  @!P2 LDC.64 R28, c[0x0][0x380] ;  /* 0x0000e000ff1cab82 */ /* 0x000e220000000a00 */
[----:B------:R-:W-:-:S07]  /*03b0*/  @!P2 IMAD R45, R45, UR6, R2 ;  /* 0x000000062d2dac24 */ /* 0x000fce000f8e0202 */
[----:B------:R-:W2:Y:S01]  /*03c0*/  @!P1 LDC.64 R32, c[0x0][0x380] ;  /* 0x0000e000ff209b82 */ /* 0x000ea20000000a00 */
[----:B0-----:R-:W-:-:S05]  /*03d0*/  @!P2 IMAD.WIDE R44, R45, 0x4, R28 ;  /* 0x000000042d2ca825 */ /* 0x001fca00078e021c */
[----:B-1----:R0:W3:Y:S01]  /*03e0*/  @!P2 LDG.E.CONSTANT R21, desc[UR10][R44.64] ;  /* 0x0000000a2c15a981 */ /* 0x0020e2000c1e9900 */
[----:B------:R-:W-:Y:S02]  /*03f0*/  HFMA2 R43, -RZ, RZ, 0, 0 ;  /* 0x00000000ff2b7431 */ /* 0x000fe400000001ff */
[----:B------:R-:W-:Y:S01]  /*0400*/  @!P1 IMAD R29, R9, UR6, R2 ;  /* 0x00000006091d9c24 */ /* 0x000fe2000f8e0202 */
[----:B------:R-:W-:-:S03]  /*0410*/  ISETP.GE.OR P2, PT, R17, UR4, P0 ;  /* 0x0000000411007c0c */ /* 0x000fc60008746670 */
[----:B--2---:R-:W-:-:S05]  /*0420*/  @!P1 IMAD.WIDE R28, R29, 0x4, R32 ;  /* 0x000000041d1c9825 */ /* 0x004fca00078e0220 */
[----:B------:R1:W2:Y:S01]  /*0430*/  @!P1 LDG.E.CONSTANT R43, desc[UR10][R28.64] ;  /* 0x0000000a1c2b9981 */ /* 0x0002a2000c1e9900 */
[----:B------:R-:W-:-:S04]  /*0440*/  ISETP.GE.OR P1, PT, R34, UR4, P0 ;  /* 0x0000000422007c0c */ /* 0x000fc80008726670 */
[----:B------:R-:W4:Y:S09]  /*0450*/  @!P2 LDC.64 R32, c[0x0][0x380] ;  /* 0x0000e000ff20ab82 */ /* 0x000f320000000a00 */
[----:B0-----:R-:W0:Y:S01]  /*0460*/  @!P1 LDC.64 R44, c[0x0][0x380] ;  /* 0x0000e000ff2c9b82 */ /* 0x001e220000000a00 */
[----:B------:R-:W-:Y:S01]  /*0470*/  @!P2 IMAD R39, R17, UR6, R2 ;  /* 0x000000061127ac24 */ /* 0x000fe2000f8e0202 */
[----:B------:R-:W-:-:S02]  /*0480*/  CS2R R40, SRZ ;  /* 0x0000000000287805 */ /* 0x000fc4000001ff00 */
[----:B------:R-:W-:Y:S01]  /*0490*/  MOV R30, RZ ;  /* 0x000000ff001e7202 */ /* 0x000fe20000000f00 */
[----:B----4-:R-:W-:-:S04]  /*04a0*/  @!P2 IMAD.WIDE R32, R39, 0x4, R32 ;  /* 0x000000042720a825 */ /* 0x010fc800078e0220 */
[----:B------:R-:W-:Y:S01]  /*04b0*/  @!P1 IMAD R39, R34, UR6, R2 ;  /* 0x0000000622279c24 */ /* 0x000fe2000f8e0202 */
[----:B------:R4:W5:Y:S03]  /*04c0*/  @!P2 LDG.E.CONSTANT R41, desc[UR10][R32.64] ;  /* 0x0000000a2029a981 */ /* 0x000966000c1e9900 */
[----:B0-----:R-:W-:-:S05]  /*04d0*/  @!P1 IMAD.WIDE R44, R39, 0x4, R44 ;  /* 0x00000004272c9825 */ /* 0x001fca00078e022c */
[----:B------:R0:W5:Y:S01]  /*04e0*/  @!P1 LDG.E.CONSTANT R30, desc[UR10][R44.64] ;  /* 0x0000000a2c1e9981 */ /* 0x000162000c1e9900 */
[----:B------:R-:W-:-:S13]  /*04f0*/  ISETP.GE.OR P1, PT, R35, UR4, P0 ;  /* 0x0000000423007c0c */ /* 0x000fda0008726670 */
[----:B-1----:R-:W1:Y:S01]  /*0500*/  @!P1 LDC.64 R28, c[0x0][0x380] ;  /* 0x0000e000ff1c9b82 */ /* 0x002e620000000a00 */
[----:B------:R-:W-:Y:S02]  /*0510*/  @!P1 IMAD R39, R35, UR6, R2 ;  /* 0x0000000623279c24 */ /* 0x000fe4000f8e0202 */
[----:B----4-:R-:W-:Y:S02]  /*0520*/  IMAD.MOV.U32 R32, RZ, RZ, RZ ;  /* 0x000000ffff207224 */ /* 0x010fe400078e00ff */
[----:B-1----:R-:W-:-:S05]  /*0530*/  @!P1 IMAD.WIDE R28, R39, 0x4, R28 ;  /* 0x00000004271c9825 */ /* 0x002fca00078e021c */
[----:B------:R1:W4:Y:S01]  /*0540*/  @!P1 LDG.E.CONSTANT R32, desc[UR10][R28.64] ;  /* 0x0000000a1c209981 */ /* 0x000322000c1e9900 */
[----:B------:R-:W-:-:S13]  /*0550*/  ISETP.GE.OR P1, PT, R36, UR4, P0 ;  /* 0x0000000424007c0c */ /* 0x000fda0008726670 */
[----:B0-----:R-:W0:Y:S01]  /*0560*/  @!P1 LDC.64 R44, c[0x0][0x380] ;  /* 0x0000e000ff2c9b82 */ /* 0x001e220000000a00 */
[----:B------:R-:W-:-:S04]  /*0570*/  @!P1 IMAD R33, R36, UR6, R2 ;  /* 0x0000000624219c24 */ /* 0x000fc8000f8e0202 */
[----:B0-----:R-:W-:-:S04]  /*0580*/  @!P1 IMAD.WIDE R44, R33, 0x4, R44 ;  /* 0x00000004212c9825 */ /* 0x001fc800078e022c */
[----:B------:R-:W-:-:S06]  /*0590*/  HFMA2 R33, -RZ, RZ, 0, 0 ;  /* 0x00000000ff217431 */ /* 0x000fcc00000001ff */
[----:B------:R0:W4:Y:S01]  /*05a0*/  @!P1 LDG.E.CONSTANT R33, desc[UR10][R44.64] ;  /* 0x0000000a2c219981 */ /* 0x000122000c1e9900 */
[C---:B------:R-:W-:Y:S02]  /*05b0*/  ISETP.GE.OR P2, PT, R37.reuse, UR4, P0 ;  /* 0x0000000425007c0c */ /* 0x040fe40008746670 */
[----:B------:R-:W-:Y:S01]  /*05c0*/  ISETP.GE.OR P0, PT, R38, UR4, P0 ;  /* 0x0000000426007c0c */ /* 0x000fe20008706670 */
[----:B------:R-:W0:Y:S10]  /*05d0*/  LDCU UR4, c[0x0][0x39c] ;  /* 0x00007380ff0477ac */ /* 0x000e340008000800 */
[----:B-1----:R-:W1:Y:S08]  /*05e0*/  @!P2 LDC.64 R28, c[0x0][0x380] ;  /* 0x0000e000ff1cab82 */ /* 0x002e700000000a00 */
[----:B0-----:R-:W0:Y:S01]  /*05f0*/  @!P0 LDC.64 R44, c[0x0][0x380] ;  /* 0x0000e000ff2c8b82 */ /* 0x001e220000000a00 */
[----:B------:R-:W-:-:S04]  /*0600*/  @!P2 IMAD R39, R37, UR6, R2 ;  /* 0x000000062527ac24 */ /* 0x000fc8000f8e0202 */
[----:B-1----:R-:W-:-:S04]  /*0610*/  @!P2 IMAD.WIDE R28, R39, 0x4, R28 ;  /* 0x00000004271ca825 */ /* 0x002fc800078e021c */
[----:B------:R-:W-:Y:S01]  /*0620*/  @!P0 IMAD R39, R38, UR6, R2 ;  /* 0x0000000626278c24 */ /* 0x000fe2000f8e0202 */
[----:B------:R1:W4:Y:S03]  /*0630*/  @!P2 LDG.E.CONSTANT R40, desc[UR10][R28.64] ;  /* 0x0000000a1c28a981 */ /* 0x000326000c1e9900 */
[----:B0-----:R-:W-:Y:S01]  /*0640*/  @!P0 IMAD.WIDE R44, R39, 0x4, R44 ;  /* 0x00000004272c8825 */ /* 0x001fe200078e022c */
[----:B------:R-:W-:Y:S02]  /*0650*/  MOV R39, RZ ;  /* 0x000000ff00277202 */ /* 0x000fe40000000f00 */
[----:B------:R-:W-:-:S04]  /*0660*/  SHF.R.U32.HI R2, RZ, 0x6, R6 ;  /* 0x00000006ff027819 */ /* 0x000fc80000011606 */
[----:B------:R-:W4:Y:S01]  /*0670*/  @!P0 LDG.E.CONSTANT R39, desc[UR10][R44.64] ;  /* 0x0000000a2c278981 */ /* 0x000f22000c1e9900 */
[----:B------:R-:W-:Y:S02]  /*0680*/  ISETP.GE.AND P0, PT, R7, UR4, PT ;  /* 0x0000000407007c0c */ /* 0x000fe4000bf06270 */
[----:B-1----:R-:W-:-:S04]  /*0690*/  IADD3 R28, PT, PT, R2, R31, RZ ;  /* 0x0000001f021c7210 */ /* 0x002fc80007ffe0ff */
[----:B------:R-:W-:-:S13]  /*06a0*/  ISETP.GE.OR P1, PT, R28, UR6, P0 ;  /* 0x000000061c007c0c */ /* 0x000fda0008726670 */
[----:B------:R-:W-:Y:S01]  /*06b0*/  @!P1 IMAD R29, R28, UR4, R7 ;  /* 0x000000041c1d9c24 */ /* 0x000fe2000f8e0207 */
[----:B---3--:R0:W-:Y:S02]  /*06c0*/  STS [R10+0x8], R21 ;  /* 0x000008150a007388 */ /* 0x0081e40000000800 */
[----:B0-----:R-:W0:Y:S02]  /*06d0*/  @!P1 LDC.64 R20, c[0x0][0x388] ;  /* 0x0000e200ff149b82 */ /* 0x001e240000000a00 */
[----:B0-----:R-:W-:-:S04]  /*06e0*/  @!P1 IMAD.WIDE R20, R29, 0x4, R20 ;  /* 0x000000041d149825 */ /* 0x001fc800078e0214 */
[----:B------:R-:W-:-:S06]  /*06f0*/  IMAD.MOV.U32 R29, RZ, RZ, RZ ;  /* 0x000000ffff1d7224 */ /* 0x000fcc00078e00ff */
[----:B------:R0:W3:Y:S02]  /*0700*/  @!P1 LDG.E.CONSTANT R29, desc[UR10][R20.64] ;  /* 0x0000000a141d9981 */ /* 0x0000e4000c1e9900 */
[----:B0-----:R-:W-:-:S04]  /*0710*/  IADD3 R20, PT, PT, R28, 0x1, RZ ;  /* 0x000000011c147810 */ /* 0x001fc80007ffe0ff */
[----:B------:R-:W-:-:S13]  /*0720*/  ISETP.GE.OR P1, PT, R20, UR6, P0 ;  /* 0x0000000614007c0c */ /* 0x000fda0008726670 */
[----:B------:R-:W0:Y:S01]  /*0730*/  @!P1 LDC.64 R44, c[0x0][0x388] ;  /* 0x0000e200ff2c9b82 */ /* 0x000e220000000a00 */
[----:B--2---:R1:W-:Y:S01]  /*0740*/  STS [R10], R43 ;  /* 0x0000002b0a007388 */ /* 0x0043e20000000800 */
[----:B------:R-:W-:Y:S02]  /*0750*/  @!P1 IMAD R21, R20, UR4, R7 ;  /* 0x0000000414159c24 */ /* 0x000fe4000f8e0207 */
[----:B-1----:R-:W-:Y:S02]  /*0760*/  HFMA2 R43, -RZ, RZ, 0, 0 ;  /* 0x00000000ff2b7431 */ /* 0x002fe400000001ff */
[----:B0-----:R-:W-:-:S05]  /*0770*/  @!P1 IMAD.WIDE R44, R21, 0x4, R44 ;  /* 0x00000004152c9825 */ /* 0x001fca00078e022c */
[----:B------:R0:W2:Y:S02]  /*0780*/  @!P1 LDG.E.CONSTANT R43, desc[UR10][R44.64] ;  /* 0x0000000a2c2b9981 */ /* 0x0000a4000c1e9900 */
[----:B0-----:R-:W-:-:S04]  /*0790*/  IADD3 R44, PT, PT, R28, 0x2, RZ ;  /* 0x000000021c2c7810 */ /* 0x001fc80007ffe0ff */
[----:B------:R-:W-:-:S13]  /*07a0*/  ISETP.GE.OR P1, PT, R44, UR6, P0 ;  /* 0x000000062c007c0c */ /* 0x000fda0008726670 */
[----:B------:R-:W0:Y:S01]  /*07b0*/  @!P1 LDC.64 R20, c[0x0][0x388] ;  /* 0x0000e200ff149b82 */ /* 0x000e220000000a00 */
[----:B------:R-:W-:Y:S01]  /*07c0*/  @!P1 IMAD R45, R44, UR4, R7 ;  /* 0x000000042c2d9c24 */ /* 0x000fe2000f8e0207 */
[----:B-----5:R1:W-:Y:S02]  /*07d0*/  STS [R10+0x10], R41 ;  /* 0x000010290a007388 */ /* 0x0203e40000000800 */
[----:B-1----:R-:W-:Y:S02]  /*07e0*/  IMAD.MOV.U32 R41, RZ, RZ, RZ ;  /* 0x000000ffff297224 */ /* 0x002fe400078e00ff */
[----:B0-----:R-:W-:-:S05]  /*07f0*/  @!P1 IMAD.WIDE R20, R45, 0x4, R20 ;  /* 0x000000042d149825 */ /* 0x001fca00078e0214 */
[----:B------:R0:W5:Y:S02]  /*0800*/  @!P1 LDG.E.CONSTANT R41, desc[UR10][R20.64] ;  /* 0x0000000a14299981 */ /* 0x000164000c1e9900 */
[----:B0-----:R-:W-:-:S04]  /*0810*/  IADD3 R20, PT, PT, R28, 0x3, RZ ;  /* 0x000000031c147810 */ /* 0x001fc80007ffe0ff */
[----:B------:R-:W-:-:S13]  /*0820*/  ISETP.GE.OR P1, PT, R20, UR6, P0 ;  /* 0x0000000614007c0c */ /* 0x000fda0008726670 */
[----:B------:R-:W0:Y:S01]  /*0830*/  @!P1 LDC.64 R44, c[0x0][0x388] ;  /* 0x0000e200ff2c9b82 */ /* 0x000e220000000a00 */
[----:B------:R-:W-:Y:S01]  /*0840*/  @!P1 IMAD R21, R20, UR4, R7 ;  /* 0x0000000414159c24 */ /* 0x000fe2000f8e0207 */
[----:B------:R1:W-:Y:S02]  /*0850*/  STS [R10+0x18], R30 ;  /* 0x0000181e0a007388 */ /* 0x0003e40000000800 */
[----:B-1----:R-:W-:Y:S01]  /*0860*/  MOV R30, RZ ;  /* 0x000000ff001e7202 */ /* 0x002fe20000000f00 */
[----:B0-----:R-:W-:-:S05]  /*0870*/  @!P1 IMAD.WIDE R44, R21, 0x4, R44 ;  /* 0x00000004152c9825 */ /* 0x001fca00078e022c */
[----:B------:R0:W2:Y:S02]  /*0880*/  @!P1 LDG.E.CONSTANT R30, desc[UR10][R44.64] ;  /* 0x0000000a2c1e9981 */ /* 0x0000a4000c1e9900 */
[----:B0-----:R-:W-:-:S04]  /*0890*/  IADD3 R44, PT, PT, R28, 0x4, RZ ;  /* 0x000000041c2c7810 */ /* 0x001fc80007ffe0ff */
[----:B------:R-:W-:-:S13]  /*08a0*/  ISETP.GE.OR P1, PT, R44, UR6, P0 ;  /* 0x000000062c007c0c */ /* 0x000fda0008726670 */
[----:B------:R-:W0:Y:S01]  /*08b0*/  @!P1 LDC.64 R20, c[0x0][0x388] ;  /* 0x0000e200ff149b82 */ /* 0x000e220000000a00 */
[----:B------:R-:W-:Y:S01]  /*08c0*/  @!P1 IMAD R45, R44, UR4, R7 ;  /* 0x000000042c2d9c24 */ /* 0x000fe2000f8e0207 */
[----:B----4-:R-:W-:Y:S04]  /*08d0*/  STS [R10+0x20], R32 ;  /* 0x000020200a007388 */ /* 0x010fe80000000800 */
[----:B------:R1:W-:Y:S02]  /*08e0*/  STS [R10+0x28], R33 ;  /* 0x000028210a007388 */ /* 0x0003e40000000800 */
[----:B-1----:R-:W-:Y:S01]  /*08f0*/  CS2R R32, SRZ ;  /* 0x0000000000207805 */ /* 0x002fe2000001ff00 */
[----:B0-----:R-:W-:-:S05]  /*0900*/  @!P1 IMAD.WIDE R20, R45, 0x4, R20 ;  /* 0x000000042d149825 */ /* 0x001fca00078e0214 */
[----:B------:R0:W4:Y:S02]  /*0910*/  @!P1 LDG.E.CONSTANT R32, desc[UR10][R20.64] ;  /* 0x0000000a14209981 */ /* 0x000124000c1e9900 */
[----:B0-----:R-:W-:-:S05]  /*0920*/  VIADD R20, R28, 0x5 ;  /* 0x000000051c147836 */ /* 0x001fca0000000000 */
[----:B------:R-:W-:-:S13]  /*0930*/  ISETP.GE.OR P1, PT, R20, UR6, P0 ;  /* 0x0000000614007c0c */ /* 0x000fda0008726670 */
[----:B------:R-:W0:Y:S01]  /*0940*/  @!P1 LDC.64 R44, c[0x0][0x388] ;  /* 0x0000e200ff2c9b82 */ /* 0x000e220000000a00 */
[----:B------:R-:W-:-:S04]  /*0950*/  @!P1 IMAD R21, R20, UR4, R7 ;  /* 0x0000000414159c24 */ /* 0x000fc8000f8e0207 */
[----:B0-----:R-:W-:-:S05]  /*0960*/  @!P1 IMAD.WIDE R44, R21, 0x4, R44 ;  /* 0x00000004152c9825 */ /* 0x001fca00078e022c */
[----:B------:R0:W4:Y:S02]  /*0970*/  @!P1 LDG.E.CONSTANT R33, desc[UR10][R44.64] ;  /* 0x0000000a2c219981 */ /* 0x000124000c1e9900 */
[----:B0-----:R-:W-:-:S04]  /*0980*/  IADD3 R44, PT, PT, R28, 0x6, RZ ;  /* 0x000000061c2c7810 */ /* 0x001fc80007ffe0ff */
[----:B------:R-:W-:-:S13]  /*0990*/  ISETP.GE.OR P1, PT, R44, UR6, P0 ;  /* 0x000000062c007c0c */ /* 0x000fda0008726670 */
[----:B------:R-:W0:Y:S01]  /*09a0*/  @!P1 LDC.64 R20, c[0x0][0x388] ;  /* 0x0000e200ff149b82 */ /* 0x000e220000000a00 */
[----:B------:R1:W-:Y:S02]  /*09b0*/  STS [R10+0x30], R40 ;  /* 0x000030280a007388 */ /* 0x0003e40000000800 */
[----:B-1----:R-:W-:Y:S02]  /*09c0*/  @!P1 IMAD R40, R44, UR4, R7 ;  /* 0x000000042c289c24 */ /* 0x002fe4000f8e0207 */
[----:B------:R-:W-:Y:S02]  /*09d0*/  VIADD R28, R28, 0x7 ;  /* 0x000000071c1c7836 */ /* 0x000fe40000000000 */
[----:B0-----:R-:W-:-:S04]  /*09e0*/  @!P1 IMAD.WIDE R20, R40, 0x4, R20 ;  /* 0x0000000428149825 */ /* 0x001fc800078e0214 */
[----:B------:R-:W-:-:S06]  /*09f0*/  HFMA2 R40, -RZ, RZ, 0, 0 ;  /* 0x00000000ff287431 */ /* 0x000fcc00000001ff */
[----:B------:R0:W4:Y:S01]  /*0a00*/  @!P1 LDG.E.CONSTANT R40, desc[UR10][R20.64] ;  /* 0x0000000a14289981 */ /* 0x000122000c1e9900 */
[----:B------:R-:W-:-:S13]  /*0a10*/  ISETP.GE.OR P1, PT, R28, UR6, P0 ;  /* 0x000000061c007c0c */ /* 0x000fda0008726670 */
[----:B0-----:R-:W0:Y:S01]  /*0a20*/  @!P1 LDC.64 R20, c[0x0][0x388] ;  /* 0x0000e200ff149b82 */ /* 0x001e220000000a00 */
[----:B------:R1:W-:Y:S01]  /*0a30*/  STS [R10+0x38], R39 ;  /* 0x000038270a007388 */ /* 0x0003e20000000800 */
[----:B------:R-:W-:Y:S01]  /*0a40*/  @!P1 IMAD R45, R28, UR4, R7 ;  /* 0x000000041c2d9c24 */ /* 0x000fe2000f8e0207 */
[----:B------:R-:W-:Y:S02]  /*0a50*/  MOV R44, RZ ;  /* 0x000000ff002c7202 */ /* 0x000fe40000000f00 */
[----:B-1----:R-:W-:-:S05]  /*0a60*/  LEA R39, R2, R8, 0x8 ;  /* 0x0000000802277211 */ /* 0x002fca00078e40ff */
[----:B---3--:R0:W-:Y:S02]  /*0a70*/  STS [R39+0x880], R29 ;  /* 0x0008801d27007388 */ /* 0x0081e40000000800 */
[----:B0-----:R-:W-:Y:S01]  /*0a80*/  @!P1 IMAD.WIDE R28, R45, 0x4, R20 ;  /* 0x000000042d1c9825 */ /* 0x001fe200078e0214 */
[----:B------:R-:W-:-:S04]  /*0a90*/  IADD3 R45, PT, PT, R2, 0x8, RZ ;  /* 0x00000008022d7810 */ /* 0x000fc80007ffe0ff */
[----:B------:R0:W3:Y:S02]  /*0aa0*/  @!P1 LDG.E.CONSTANT R44, desc[UR10][R28.64] ;  /* 0x0000000a1c2c9981 */ /* 0x0000e4000c1e9900 */
[----:B0-----:R-:W-:-:S04]  /*0ab0*/  IADD3 R28, PT, PT, R31, R45, RZ ;  /* 0x0000002d1f1c7210 */ /* 0x001fc80007ffe0ff */
[----:B------:R-:W-:-:S13]  /*0ac0*/  ISETP.GE.OR P1, PT, R28, UR6, P0 ;  /* 0x000000061c007c0c */ /* 0x000fda0008726670 */
[----:B------:R-:W0:Y:S01]  /*0ad0*/  @!P1 LDC.64 R20, c[0x0][0x388] ;  /* 0x0000e200ff149b82 */ /* 0x000e220000000a00 */
[----:B------:R-:W-:-:S04]  /*0ae0*/  @!P1 IMAD R29, R28, UR4, R7 ;  /* 0x000000041c1d9c24 */ /* 0x000fc8000f8e0207 */
[----:B0-----:R-:W-:-:S04]  /*0af0*/  @!P1 IMAD.WIDE R20, R29, 0x4, R20 ;  /* 0x000000041d149825 */ /* 0x001fc800078e0214 */
[----:B------:R-:W-:-:S06]  /*0b00*/  IMAD.MOV.U32 R29, RZ, RZ, RZ ;  /* 0x000000ffff1d7224 */ /* 0x000fcc00078e00ff */
[----:B------:R0:W3:Y:S04]  /*0b10*/  @!P1 LDG.E.CONSTANT R29, desc[UR10][R20.64] ;  /* 0x0000000a141d9981 */ /* 0x0000e8000c1e9900 */
[----:B--2---:R1:W-:Y:S02]  /*0b20*/  STS [R39+0xb80], R30 ;  /* 0x000b801e27007388 */ /* 0x0043e40000000800 */
[----:B-1----:R-:W-:-:S04]  /*0b30*/  IADD3 R30, PT, PT, R28, 0x1, RZ ;  /* 0x000000011c1e7810 */ /* 0x002fc80007ffe0ff */
[----:B------:R-:W-:-:S13]  /*0b40*/  ISETP.GE.OR P1, PT, R30, UR6, P0 ;  /* 0x000000061e007c0c */ /* 0x000fda0008726670 */
[----:B0-----:R-:W0:Y:S01]  /*0b50*/  @!P1 LDC.64 R20, c[0x0][0x388] ;  /* 0x0000e200ff149b82 */ /* 0x001e220000000a00 */
[----:B-----5:R1:W-:Y:S02]  /*0b60*/  STS [R39+0xa80], R41 ;  /* 0x000a802927007388 */ /* 0x0203e40000000800 */
[----:B-1----:R-:W-:Y:S02]  /*0b70*/  @!P1 IMAD R41, R30, UR4, R7 ;  /* 0x000000041e299c24 */ /* 0x002fe4000f8e0207 */
[----:B------:R-:W-:Y:S02]  /*0b80*/  HFMA2 R30, -RZ, RZ, 0, 0 ;  /* 0x00000000ff1e7431 */ /* 0x000fe400000001ff */
[----:B0-----:R-:W-:Y:S01]  /*0b90*/  @!P1 IMAD.WIDE R20, R41, 0x4, R20 ;  /* 0x0000000429149825 */ /* 0x001fe200078e0214 */
[----:B------:R-:W-:-:S04]  /*0ba0*/  IADD3 R41, PT, PT, R28, 0x2, RZ ;  /* 0x000000021c297810 */ /* 0x000fc80007ffe0ff */
[----:B------:R0:W2:Y:S01]  /*0bb0*/  @!P1 LDG.E.CONSTANT R30, desc[UR10][R20.64] ;  /* 0x0000000a141e9981 */ /* 0x0000a2000c1e9900 */
[----:B------:R-:W-:-:S13]  /*0bc0*/  ISETP.GE.OR P1, PT, R41, UR6, P0 ;  /* 0x0000000629007c0c */ /* 0x000fda0008726670 */
[----:B0-----:R-:W0:Y:S01]  /*0bd0*/  @!P1 LDC.64 R20, c[0x0][0x388] ;  /* 0x0000e200ff149b82 */ /* 0x001e220000000a00 */
[----:B------:R-:W-:Y:S01]  /*0be0*/  @!P1 IMAD R41, R41, UR4, R7 ;  /* 0x0000000429299c24 */ /* 0x000fe2000f8e0207 */
[----:B----4-:R-:W-:Y:S03]  /*0bf0*/  STS [R39+0xc80], R32 ;  /* 0x000c802027007388 */ /* 0x010fe60000000800 */
[----:B0-----:R-:W-:-:S04]  /*0c00*/  @!P1 IMAD.WIDE R20, R41, 0x4, R20 ;  /* 0x0000000429149825 */ /* 0x001fc800078e0214 */
[----:B------:R-:W-:Y:S01]  /*0c10*/  VIADD R41, R28, 0x3 ;  /* 0x000000031c297836 */ /* 0x000fe20000000000 */
[----:B------:R0:W-:Y:S02]  /*0c20*/  STS [R39+0xd80], R33 ;  /* 0x000d802127007388 */ /* 0x0001e40000000800 */
[----:B0-----:R-:W-:-:S06]  /*0c30*/  CS2R R32, SRZ ;  /* 0x0000000000207805 */ /* 0x001fcc000001ff00 */
[----:B------:R0:W4:Y:S01]  /*0c40*/  @!P1 LDG.E.CONSTANT R32, desc[UR10][R20.64] ;  /* 0x0000000a14209981 */ /* 0x000122000c1e9900 */
[----:B------:R-:W-:-:S13]  /*0c50*/  ISETP.GE.OR P1, PT, R41, UR6, P0 ;  /* 0x0000000629007c0c */ /* 0x000fda0008726670 */
[----:B0-----:R-:W0:Y:S01]  /*0c60*/  @!P1 LDC.64 R20, c[0x0][0x388] ;  /* 0x0000e200ff149b82 */ /* 0x001e220000000a00 */
[----:B------:R-:W-:-:S04]  /*0c70*/  @!P1 IMAD R41, R41, UR4, R7 ;  /* 0x0000000429299c24 */ /* 0x000fc8000f8e0207 */
[----:B0-----:R-:W-:-:S05]  /*0c80*/  @!P1 IMAD.WIDE R20, R41, 0x4, R20 ;  /* 0x0000000429149825 */ /* 0x001fca00078e0214 */
[----:B------:R0:W5:Y:S01]  /*0c90*/  @!P1 LDG.E.CONSTANT R33, desc[UR10][R20.64] ;  /* 0x0000000a14219981 */ /* 0x000162000c1e9900 */
[----:B------:R-:W-:-:S04]  /*0ca0*/  IADD3 R41, PT, PT, R28, 0x4, RZ ;  /* 0x000000041c297810 */ /* 0x000fc80007ffe0ff */
[----:B------:R-:W-:-:S13]  /*0cb0*/  ISETP.GE.OR P1, PT, R41, UR6, P0 ;  /* 0x0000000629007c0c */ /* 0x000fda0008726670 */
[----:B0-----:R-:W0:Y:S01]  /*0cc0*/  @!P1 LDC.64 R20, c[0x0][0x388] ;  /* 0x0000e200ff149b82 */ /* 0x001e220000000a00 */
[----:B------:R-:W-:Y:S01]  /*0cd0*/  @!P1 IMAD R41, R41, UR4, R7 ;  /* 0x0000000429299c24 */ /* 0x000fe2000f8e0207 */
[----:B------:R1:W-:Y:S04]  /*0ce0*/  STS [R39+0x980], R43 ;  /* 0x0009802b27007388 */ /* 0x0003e80000000800 */
[----:B------:R0:W-:Y:S01]  /*0cf0*/  STS [R39+0xe80], R40 ;  /* 0x000e802827007388 */ /* 0x0001e20000000800 */
[----:B-1----:R-:W-:Y:S01]  /*0d00*/  MOV R43, RZ ;  /* 0x000000ff002b7202 */ /* 0x002fe20000000f00 */
[----:B0-----:R-:W-:-:S05]  /*0d10*/  @!P1 IMAD.WIDE R40, R41, 0x4, R20 ;  /* 0x0000000429289825 */ /* 0x001fca00078e0214 */
[----:B------:R0:W5:Y:S02]  /*0d20*/  @!P1 LDG.E.CONSTANT R43, desc[UR10][R40.64] ;  /* 0x0000000a282b9981 */ /* 0x000164000c1e9900 */
[----:B0-----:R-:W-:-:S04]  /*0d30*/  IADD3 R40, PT, PT, R28, 0x5, RZ ;  /* 0x000000051c287810 */ /* 0x001fc80007ffe0ff */
[----:B------:R-:W-:-:S13]  /*0d40*/  ISETP.GE.OR P1, PT, R40, UR6, P0 ;  /* 0x0000000628007c0c */ /* 0x000fda0008726670 */
[----:B------:R-:W0:Y:S01]  /*0d50*/  @!P1 LDC.64 R20, c[0x0][0x388] ;  /* 0x0000e200ff149b82 */ /* 0x000e220000000a00 */
[----:B------:R-:W-:Y:S01]  /*0d60*/  @!P1 IMAD R41, R40, UR4, R7 ;  /* 0x0000000428299c24 */ /* 0x000fe2000f8e0207 */
[----:B---3--:R1:W-:Y:S02]  /*0d70*/  STS [R39+0xf80], R44 ;  /* 0x000f802c27007388 */ /* 0x0083e40000000800 */
[----:B-1----:R-:W-:Y:S02]  /*0d80*/  IMAD.MOV.U32 R44, RZ, RZ, RZ ;  /* 0x000000ffff2c7224 */ /* 0x002fe400078e00ff */
[----:B0-----:R-:W-:-:S05]  /*0d90*/  @!P1 IMAD.WIDE R40, R41, 0x4, R20 ;  /* 0x0000000429289825 */ /* 0x001fca00078e0214 */
[----:B------:R0:W3:Y:S04]  /*0da0*/  @!P1 LDG.E.CONSTANT R44, desc[UR10][R40.64] ;  /* 0x0000000a282c9981 */ /* 0x0000e8000c1e9900 */
[----:B------:R1:W-:Y:S02]  /*0db0*/  STS [R39+0x1080], R29 ;  /* 0x0010801d27007388 */ /* 0x0003e40000000800 */
[----:B-1----:R-:W-:-:S04]  /*0dc0*/  IADD3 R29, PT, PT, R28, 0x6, RZ ;  /* 0x000000061c1d7810 */ /* 0x002fc80007ffe0ff */
[----:B------:R-:W-:-:S13]  /*0dd0*/  ISETP.GE.OR P1, PT, R29, UR6, P0 ;  /* 0x000000061d007c0c */ /* 0x000fda0008726670 */
[----:B------:R-:W1:Y:S01]  /*0de0*/  @!P1 LDC.64 R20, c[0x0][0x388] ;  /* 0x0000e200ff149b82 */ /* 0x000e620000000a00 */
[----:B------:R-:W-:Y:S02]  /*0df0*/  HFMA2 R39, -RZ, RZ, 0, 0 ;  /* 0x00000000ff277431 */ /* 0x000fe400000001ff */
[----:B0-----:R-:W-:-:S04]  /*0e00*/  @!P1 IMAD R41, R29, UR4, R7 ;  /* 0x000000041d299c24 */ /* 0x001fc8000f8e0207 */
[----:B-1----:R-:W-:-:S05]  /*0e10*/  @!P1 IMAD.WIDE R20, R41, 0x4, R20 ;  /* 0x0000000429149825 */ /* 0x002fca00078e0214 */
[----:B------:R0:W3:Y:S02]  /*0e20*/  @!P1 LDG.E.CONSTANT R39, desc[UR10][R20.64] ;  /* 0x0000000a14279981 */ /* 0x0000e4000c1e9900 */
[----:B0-----:R-:W-:-:S04]  /*0e30*/  IADD3 R20, PT, PT, R28, 0x7, RZ ;  /* 0x000000071c147810 */ /* 0x001fc80007ffe0ff */
[----:B------:R-:W-:-:S13]  /*0e40*/  ISETP.GE.OR P1, PT, R20, UR6, P0 ;  /* 0x0000000614007c0c */ /* 0x000fda0008726670 */
[----:B------:R-:W0:Y:S01]  /*0e50*/  @!P1 LDC.64 R28, c[0x0][0x388] ;  /* 0x0000e200ff1c9b82 */ /* 0x000e220000000a00 */
[----:B------:R-:W-:Y:S02]  /*0e60*/  @!P1 IMAD R41, R20, UR4, R7 ;  /* 0x0000000414299c24 */ /* 0x000fe4000f8e0207 */
[----:B------:R-:W-:Y:S02]  /*0e70*/  IMAD.MOV.U32 R40, RZ, RZ, RZ ;  /* 0x000000ffff287224 */ /* 0x000fe400078e00ff */
[----:B0-----:R-:W-:Y:S01]  /*0e80*/  @!P1 IMAD.WIDE R28, R41, 0x4, R28 ;  /* 0x00000004291c9825 */ /* 0x001fe200078e021c */
[----:B------:R-:W-:-:S04]  /*0e90*/  IADD3 R41, PT, PT, R31, 0x10, R2 ;  /* 0x000000101f297810 */ /* 0x000fc80007ffe002 */
[----:B------:R0:W3:Y:S01]  /*0ea0*/  @!P1 LDG.E.CONSTANT R40, desc[UR10][R28.64] ;  /* 0x0000000a1c289981 */ /* 0x0000e2000c1e9900 */
[----:B------:R-:W-:-:S13]  /*0eb0*/  ISETP.GE.OR P1, PT, R41, UR6, P0 ;  /* 0x0000000629007c0c */ /* 0x000fda0008726670 */
[----:B------:R-:W1:Y:S01]  /*0ec0*/  @!P1 LDC.64 R20, c[0x0][0x388] ;  /* 0x0000e200ff149b82 */ /* 0x000e620000000a00 */
[----:B------:R-:W-:Y:S01]  /*0ed0*/  LEA R45, R45, R8, 0x8 ;  /* 0x000000082d2d7211 */ /* 0x000fe200078e40ff */
[----:B0-----:R-:W-:-:S04]  /*0ee0*/  @!P1 IMAD R29, R41, UR4, R7 ;  /* 0x00000004291d9c24 */ /* 0x001fc8000f8e0207 */
[----:B--2---:R0:W-:Y:S02]  /*0ef0*/  STS [R45+0x980], R30 ;  /* 0x0009801e2d007388 */ /* 0x0041e40000000800 */
[----:B0-----:R-:W-:Y:S01]  /*0f00*/  MOV R30, RZ ;  /* 0x000000ff001e7202 */ /* 0x001fe20000000f00 */
[----:B-1----:R-:W-:-:S05]  /*0f10*/  @!P1 IMAD.WIDE R20, R29, 0x4, R20 ;  /* 0x000000041d149825 */ /* 0x002fca00078e0214 */
[----:B------:R0:W2:Y:S02]  /*0f20*/  @!P1 LDG.E.CONSTANT R30, desc[UR10][R20.64] ;  /* 0x0000000a141e9981 */ /* 0x0000a4000c1e9900 */
[----:B0-----:R-:W-:-:S04]  /*0f30*/  IADD3 R20, PT, PT, R41, 0x1, RZ ;  /* 0x0000000129147810 */ /* 0x001fc80007ffe0ff */
[----:B------:R-:W-:-:S13]  /*0f40*/  ISETP.GE.OR P1, PT, R20, UR6, P0 ;  /* 0x0000000614007c0c */ /* 0x000fda0008726670 */
[----:B------:R-:W0:Y:S01]  /*0f50*/  @!P1 LDC.64 R28, c[0x0][0x388] ;  /* 0x0000e200ff1c9b82 */ /* 0x000e220000000a00 */
[----:B------:R-:W-:Y:S01]  /*0f60*/  @!P1 IMAD R21, R20, UR4, R7 ;  /* 0x0000000414159c24 */ /* 0x000fe2000f8e0207 */
[----:B----4-:R-:W-:Y:S04]  /*0f70*/  STS [R45+0xa80], R32 ;  /* 0x000a80202d007388 */ /* 0x010fe80000000800 */
[----:B-----5:R1:W-:Y:S02]  /*0f80*/  STS [R45+0xb80], R33 ;  /* 0x000b80212d007388 */ /* 0x0203e40000000800 */
        /* <DEDUP_REMOVED lines=8> */
[----:B------:R0:W5:Y:S02]  /*1010*/  @!P1 LDG.E.CONSTANT R33, desc[UR10][R20.64] ;  /* 0x0000000a14219981 */ /* 0x000164000c1e9900 */
[----:B0-----:R-:W-:-:S04]  /*1020*/  IADD3 R20, PT, PT, R41, 0x3, RZ ;  /* 0x0000000329147810 */ /* 0x001fc80007ffe0ff */
[----:B------:R-:W-:-:S13]  /*1030*/  ISETP.GE.OR P1, PT, R20, UR6, P0 ;  /* 0x0000000614007c0c */ /* 0x000fda0008726670 */
[----:B------:R-:W0:Y:S01]  /*1040*/  @!P1 LDC.64 R28, c[0x0][0x388] ;  /* 0x0000e200ff1c9b82 */ /* 0x000e220000000a00 */
[----:B------:R1:W-:Y:S01]  /*1050*/  STS [R45+0xc80], R43 ;  /* 0x000c802b2d007388 */ /* 0x0003e20000000800 */
[----:B------:R-:W-:Y:S02]  /*1060*/  @!P1 IMAD R21, R20, UR4, R7 ;  /* 0x0000000414159c24 */ /* 0x000fe4000f8e0207 */
[----:B-1----:R-:W-:Y:S02]  /*1070*/  HFMA2 R43, -RZ, RZ, 0, 0 ;  /* 0x00000000ff2b7431 */ /* 0x002fe400000001ff */
        /* <DEDUP_REMOVED lines=9> */
[----:B------:R0:W3:Y:S02]  /*1110*/  @!P1 LDG.E.CONSTANT R44, desc[UR10][R20.64] ;  /* 0x0000000a142c9981 */ /* 0x0000e4000c1e9900 */
[----:B0-----:R-:W-:-:S04]  /*1120*/  IADD3 R20, PT, PT, R41, 0x5, RZ ;  /* 0x0000000529147810 */ /* 0x001fc80007ffe0ff */
[----:B------:R-:W-:-:S13]  /*1130*/  ISETP.GE.OR P1, PT, R20, UR6, P0 ;  /* 0x0000000614007c0c */ /* 0x000fda0008726670 */
[----:B------:R-:W0:Y:S01]  /*1140*/  @!P1 LDC.64 R28, c[0x0][0x388] ;  /* 0x0000e200ff1c9b82 */ /* 0x000e220000000a00 */
[----:B------:R-:W-:Y:S01]  /*1150*/  @!P1 IMAD R21, R20, UR4, R7 ;  /* 0x0000000414159c24 */ /* 0x000fe2000f8e0207 */
[----:B------:R1:W-:Y:S02]  /*1160*/  STS [R45+0xe80], R39 ;  /* 0x000e80272d007388 */ /* 0x0003e40000000800 */
[----:B-1----:R-:W-:Y:S01]  /*1170*/  MOV R39, RZ ;  /* 0x000000ff00277202 */ /* 0x002fe20000000f00 */
[----:B0-----:R-:W-:-:S05]  /*1180*/  @!P1 IMAD.WIDE R28, R21, 0x4, R28 ;  /* 0x00000004151c9825 */ /* 0x001fca00078e021c */
[----:B------:R0:W3:Y:S02]  /*1190*/  @!P1 LDG.E.CONSTANT R39, desc[UR10][R28.64] ;  /* 0x0000000a1c279981 */ /* 0x0000e4000c1e9900 */
[----:B0-----:R-:W-:-:S04]  /*11a0*/  IADD3 R29, PT, PT, R41, 0x6, RZ ;  /* 0x00000006291d7810 */ /* 0x001fc80007ffe0ff */
[----:B------:R-:W-:Y:S01]  /*11b0*/  ISETP.GE.OR P1, PT, R29, UR6, P0 ;  /* 0x000000061d007c0c */ /* 0x000fe20008726670 */
[----:B------:R-:W-:-:S12]  /*11c0*/  VIADD R28, R41, 0x7 ;  /* 0x00000007291c7836 */ /* 0x000fd80000000000 */
[----:B------:R-:W0:Y:S01]  /*11d0*/  @!P1 LDC.64 R20, c[0x0][0x388] ;  /* 0x0000e200ff149b82 */ /* 0x000e220000000a00 */
[----:B------:R-:W-:Y:S01]  /*11e0*/  ISETP.GE.OR P2, PT, R28, UR6, P0 ;  /* 0x000000061c007c0c */ /* 0x000fe20008746670 */
[----:B------:R-:W-:Y:S01]  /*11f0*/  @!P1 IMAD R41, R29, UR4, R7 ;  /* 0x000000041d299c24 */ /* 0x000fe2000f8e0207 */
[----:B------:R0:W-:Y:S01]  /*1200*/  STS [R45+0xf80], R40 ;  /* 0x000f80282d007388 */ /* 0x0001e20000000800 */
[----:B------:R-:W-:Y:S01]  /*1210*/  HFMA2 R29, -RZ, RZ, 0, 0 ;  /* 0x00000000ff1d7431 */ /* 0x000fe200000001ff */
[----:B------:R-:W-:Y:S01]  /*1220*/  IADD3 R2, PT, PT, R31, 0x18, R2 ;  /* 0x000000181f027810 */ /* 0x000fe20007ffe002 */
[----:B0-----:R-:W-:-:S08]  /*1230*/  @!P1 IMAD.WIDE R40, R41, 0x4, R20 ;  /* 0x0000000429289825 */ /* 0x001fd000078e0214 */
[----:B------:R-:W0:Y:S01]  /*1240*/  @!P2 LDC.64 R20, c[0x0][0x388] ;  /* 0x0000e200ff14ab82 */ /* 0x000e220000000a00 */
[----:B------:R1:W3:Y:S01]  /*1250*/  @!P1 LDG.E.CONSTANT R29, desc[UR10][R40.64] ;  /* 0x0000000a281d9981 */ /* 0x0002e2000c1e9900 */
[----:B------:R-:W-:Y:S01]  /*1260*/  ISETP.GE.OR P1, PT, R2, UR6, P0 ;  /* 0x0000000602007c0c */ /* 0x000fe20008726670 */
[----:B------:R-:W-:Y:S02]  /*1270*/  @!P2 IMAD R31, R28, UR4, R7 ;  /* 0x000000041c1fac24 */ /* 0x000fe4000f8e0207 */
[----:B--2---:R0:W-:Y:S01]  /*1280*/  STS [R45+0x1080], R30 ;  /* 0x0010801e2d007388 */ /* 0x0041e20000000800 */
[----:B------:R-:W-:Y:S01]  /*1290*/  MOV R28, RZ ;  /* 0x000000ff001c7202 */ /* 0x000fe20000000f00 */
[----:B0-----:R-:W-:-:S08]  /*12a0*/  @!P2 IMAD.WIDE R30, R31, 0x4, R20 ;  /* 0x000000041f1ea825 */ /* 0x001fd000078e0214 */
[----:B------:R-:W0:Y:S01]  /*12b0*/  @!P1 LDC.64 R20, c[0x0][0x388] ;  /* 0x0000e200ff149b82 */ /* 0x000e220000000a00 */
[----:B-1----:R-:W-:Y:S01]  /*12c0*/  HFMA2 R40, -RZ, RZ, 0, 0 ;  /* 0x00000000ff287431 */ /* 0x002fe200000001ff */
[----:B------:R1:W2:Y:S01]  /*12d0*/  @!P2 LDG.E.CONSTANT R28, desc[UR10][R30.64] ;  /* 0x0000000a1e1ca981 */ /* 0x0002a2000c1e9900 */
[C---:B------:R-:W-:Y:S02]  /*12e0*/  VIADD R41, R2.reuse, 0x1 ;  /* 0x0000000102297836 */ /* 0x040fe40000000000 */
[----:B-1----:R-:W-:-:S04]  /*12f0*/  @!P1 IMAD R31, R2, UR4, R7 ;  /* 0x00000004021f9c24 */ /* 0x002fc8000f8e0207 */
[----:B0-----:R-:W-:-:S05]  /*1300*/  @!P1 IMAD.WIDE R20, R31, 0x4, R20 ;  /* 0x000000041f149825 */ /* 0x001fca00078e0214 */
[----:B------:R-:W2:Y:S01]  /*1310*/  @!P1 LDG.E.CONSTANT R40, desc[UR10][R20.64] ;  /* 0x0000000a14289981 */ /* 0x000ea2000c1e9900 */
[----:B------:R-:W-:-:S13]  /*1320*/  ISETP.GE.OR P1, PT, R41, UR6, P0 ;  /* 0x0000000629007c0c */ /* 0x000fda0008726670 */
[----:B------:R-:W0:Y:S01]  /*1330*/  @!P1 LDC.64 R30, c[0x0][0x388] ;  /* 0x0000e200ff1e9b82 */ /* 0x000e220000000a00 */
[----:B------:R-:W-:-:S04]  /*1340*/  @!P1 IMAD R41, R41, UR4, R7 ;  /* 0x0000000429299c24 */ /* 0x000fc8000f8e0207 */
[----:B0-----:R-:W-:Y:S01]  /*1350*/  @!P1 IMAD.WIDE R30, R41, 0x4, R30 ;  /* 0x00000004291e9825 */ /* 0x001fe200078e021e */
[----:B------:R-:W-:-:S06]  /*1360*/  MOV R41, RZ ;  /* 0x000000ff00297202 */ /* 0x000fcc0000000f00 */
        /* <DEDUP_REMOVED lines=10> */
[----:B0-----:R-:W-:-:S04]  /*1410*/  IADD3 R20, PT, PT, R2, 0x3, RZ ;  /* 0x0000000302147810 */ /* 0x001fc80007ffe0ff */
        /* <DEDUP_REMOVED lines=8> */
[----:B------:R-:W-:Y:S01]  /*14a0*/  @!P1 IMAD R31, R30, UR4, R7 ;  /* 0x000000041e1f9c24 */ /* 0x000fe2000f8e0207 */
[----:B------:R1:W-:Y:S02]  /*14b0*/  STS [R45+0x1380], R43 ;  /* 0x0013802b2d007388 */ /* 0x0003e40000000800 */
[----:B-1----:R-:W-:Y:S02]  /*14c0*/  IMAD.MOV.U32 R43, RZ, RZ, RZ ;  /* 0x000000ffff2b7224 */ /* 0x002fe400078e00ff */
[----:B0-----:R-:W-:-:S05]  /*14d0*/  @!P1 IMAD.WIDE R20, R31, 0x4, R20 ;  /* 0x000000041f149825 */ /* 0x001fca00078e0214 */
[----:B------:R0:W5:Y:S02]  /*14e0*/  @!P1 LDG.E.CONSTANT R43, desc[UR10][R20.64] ;  /* 0x0000000a142b9981 */ /* 0x000164000c1e9900 */
[----:B0-----:R-:W-:-:S04]  /*14f0*/  IADD3 R20, PT, PT, R2, 0x5, RZ ;  /* 0x0000000502147810 */ /* 0x001fc80007ffe0ff */
[----:B------:R-:W-:-:S13]  /*1500*/  ISETP.GE.OR P1, PT, R20, UR6, P0 ;  /* 0x0000000614007c0c */ /* 0x000fda0008726670 */
[----:B------:R-:W0:Y:S01]  /*1510*/  @!P1 LDC.64 R30, c[0x0][0x388] ;  /* 0x0000e200ff1e9b82 */ /* 0x000e220000000a00 */
[----:B---3--:R1:W-:Y:S01]  /*1520*/  STS [R45+0x1480], R44 ;  /* 0x0014802c2d007388 */ /* 0x0083e20000000800 */
[----:B------:R-:W-:Y:S02]  /*1530*/  @!P1 IMAD R21, R20, UR4, R7 ;  /* 0x0000000414159c24 */ /* 0x000fe4000f8e0207 */
[----:B-1----:R-:W-:Y:S02]  /*1540*/  HFMA2 R44, -RZ, RZ, 0, 0 ;  /* 0x00000000ff2c7431 */ /* 0x002fe400000001ff */
[----:B0-----:R-:W-:-:S05]  /*1550*/  @!P1 IMAD.WIDE R30, R21, 0x4, R30 ;  /* 0x00000004151e9825 */ /* 0x001fca00078e021e */
[----:B------:R0:W3:Y:S02]  /*1560*/  @!P1 LDG.E.CONSTANT R44, desc[UR10][R30.64] ;  /* 0x0000000a1e2c9981 */ /* 0x0000e4000c1e9900 */
[----:B0-----:R-:W-:-:S04]  /*1570*/  IADD3 R30, PT, PT, R2, 0x6, RZ ;  /* 0x00000006021e7810 */ /* 0x001fc80007ffe0ff */
[----:B------:R-:W-:-:S13]  /*1580*/  ISETP.GE.OR P1, PT, R30, UR6, P0 ;  /* 0x000000061e007c0c */ /* 0x000fda0008726670 */
[----:B------:R-:W0:Y:S01]  /*1590*/  @!P1 LDC.64 R20, c[0x0][0x388] ;  /* 0x0000e200ff149b82 */ /* 0x000e220000000a00 */
[----:B------:R-:W-:Y:S01]  /*15a0*/  IADD3 R2, PT, PT, R2, 0x7, RZ ;  /* 0x0000000702027810 */ /* 0x000fe20007ffe0ff */
[----:B------:R1:W-:Y:S03]  /*15b0*/  STS [R45+0x1580], R39 ;  /* 0x001580272d007388 */ /* 0x0003e60000000800 */
[----:B------:R-:W-:Y:S01]  /*15c0*/  ISETP.GE.OR P0, PT, R2, UR6, P0 ;  /* 0x0000000602007c0c */ /* 0x000fe20008706670 */
[----:B-1----:R-:W-:-:S04]  /*15d0*/  @!P1 IMAD R39, R30, UR4, R7 ;  /* 0x000000041e279c24 */ /* 0x002fc8000f8e0207 */
[----:B0-----:R-:W-:-:S04]  /*15e0*/  @!P1 IMAD.WIDE R20, R39, 0x4, R20 ;  /* 0x0000000427149825 */ /* 0x001fc800078e0214 */
[----:B------:R-:W-:-:S06]  /*15f0*/  IMAD.MOV.U32 R39, RZ, RZ, RZ ;  /* 0x000000ffff277224 */ /* 0x000fcc00078e00ff */
[----:B------:R0:W3:Y:S02]  /*1600*/  @!P1 LDG.E.CONSTANT R39, desc[UR10][R20.64] ;  /* 0x0000000a14279981 */ /* 0x0000e4000c1e9900 */
[----:B0-----:R-:W0:Y:S01]  /*1610*/  @!P0 LDC.64 R20, c[0x0][0x388] ;  /* 0x0000e200ff148b82 */ /* 0x001e220000000a00 */
[----:B------:R-:W-:Y:S01]  /*1620*/  @!P0 IMAD R31, R2, UR4, R7 ;  /* 0x00000004021f8c24 */ /* 0x000fe2000f8e0207 */
[----:B------:R1:W-:Y:S02]  /*1630*/  STS [R45+0x1680], R29 ;  /* 0x0016801d2d007388 */ /* 0x0003e40000000800 */
[----:B-1----:R-:W-:Y:S01]  /*1640*/  MOV R29, RZ ;  /* 0x000000ff001d7202 */ /* 0x002fe20000000f00 */
[----:B0-----:R-:W-:-:S05]  /*1650*/  @!P0 IMAD.WIDE R30, R31, 0x4, R20 ;  /* 0x000000041f1e8825 */ /* 0x001fca00078e0214 */
[----:B------:R-:W3:Y:S01]  /*1660*/  @!P0 LDG.E.CONSTANT R29, desc[UR10][R30.64] ;  /* 0x0000000a1e1d8981 */ /* 0x000ee2000c1e9900 */
[----:B------:R-:W0:Y:S03]  /*1670*/  S2UR UR6, SR_CgaCtaId ;  /* 0x00000000000679c3 */ /* 0x000e260000008800 */
[----:B--2---:R1:W-:Y:S04]  /*1680*/  STS [R45+0x1780], R28 ;  /* 0x0017801c2d007388 */ /* 0x0043e80000000800 */
[----:B------:R1:W-:Y:S04]  /*1690*/  STS [R45+0x1880], R40 ;  /* 0x001880282d007388 */ /* 0x0003e80000000800 */
[----:B------:R1:W-:Y:S01]  /*16a0*/  STS [R45+0x1980], R41 ;  /* 0x001980292d007388 */ /* 0x0003e20000000800 */
[----:B------:R-:W-:-:S02]  /*16b0*/  IADD3 R11, PT, PT, R11, 0x1, RZ ;  /* 0x000000010b0b7810 */ /* 0x000fc40007ffe0ff */
[C---:B------:R-:W-:Y:S01]  /*16c0*/  SHF.L.U32 R2, R5.reuse, 0x4, RZ ;  /* 0x0000000405027819 */ /* 0x040fe200000006ff */
[----:B----4-:R1:W-:Y:S01]  /*16d0*/  STS [R45+0x1a80], R32 ;  /* 0x001a80202d007388 */ /* 0x0103e20000000800 */
[----:B------:R-:W-:Y:S01]  /*16e0*/  LOP3.LUT R21, R5, 0x20, RZ, 0xc0, !PT ;  /* 0x0000002005157812 */ /* 0x000fe200078ec0ff */
[----:B------:R-:W-:Y:S01]  /*16f0*/  UMOV UR4, 0x400 ;  /* 0x0000040000047882 */ /* 0x000fe20000000000 */
[----:B------:R-:W-:Y:S02]  /*1700*/  ISETP.NE.AND P0, PT, R11, UR5, PT ;  /* 0x000000050b007c0c */ /* 0x000fe4000bf05270 */
[----:B------:R-:W-:Y:S01]  /*1710*/  LOP3.LUT R2, R21, 0x10, R2, 0xf8, !PT ;  /* 0x0000001015027812 */ /* 0x000fe200078ef802 */
[----:B0-----:R-:W-:-:S03]  /*1720*/  ULEA UR6, UR6, UR4, 0x18 ;  /* 0x0000000406067291 */ /* 0x001fc6000f8ec0ff */
[----:B------:R-:W-:Y:S01]  /*1730*/  UMOV UR4, URZ ;  /* 0x000000ff00047c82 */ /* 0x000fe20008000000 */
[----:B-----5:R1:W-:Y:S04]  /*1740*/  STS [R45+0x1b80], R33 ;  /* 0x001b80212d007388 */ /* 0x0203e80000000800 */
[----:B------:R1:W-:Y:S04]  /*1750*/  STS [R45+0x1c80], R43 ;  /* 0x001c802b2d007388 */ /* 0x0003e80000000800 */
[----:B---3--:R1:W-:Y:S04]  /*1760*/  STS [R45+0x1d80], R44 ;  /* 0x001d802c2d007388 */ /* 0x0083e80000000800 */
[----:B------:R1:W-:Y:S04]  /*1770*/  STS [R45+0x1e80], R39 ;  /* 0x001e80272d007388 */ /* 0x0003e80000000800 */
[----:B------:R1:W-:Y:S01]  /*1780*/  STS [R45+0x1f80], R29 ;  /* 0x001f801d2d007388 */ /* 0x0003e20000000800 */
[----:B------:R-:W-:Y:S06]  /*1790*/  BAR.SYNC.DEFER_BLOCKING 0x0 ;  /* 0x0000000000007b1d */ /* 0x000fec0000010000 */
.L_x_1:
[----:B------:R-:W-:-:S04]  /*17a0*/  UIMAD UR7, UR4, 0x44, UR6 ;  /* 0x00000044040778a4 */ /* 0x000fc8000f8e0206 */
[----:B------:R-:W-:Y:S02]  /*17b0*/  UIMAD UR8, UR4, 0xbc, UR7 ;  /* 0x000000bc040878a4 */ /* 0x000fe4000f8e0207 */
[----:B------:R-:W-:-:S03]  /*17c0*/  UIADD3 UR4, UPT, UPT, UR4, 0x2, URZ ;  /* 0x0000000204047890 */ /* 0x000fc6000fffe0ff */
[----:B------:R-:W-:Y:S01]  /*17d0*/  LDS.64 R20, [R2+UR7] ;  /* 0x0000000702147984 */ /* 0x000fe20008000a00 */
[----:B-1----:R-:W-:Y:S01]  /*17e0*/  LEA R44, R16, UR8, 0x2 ;  /* 0x00000008102c7c11 */ /* 0x002fe2000f8e10ff */
[----:B------:R-:W-:Y:S02]  /*17f0*/  UISETP.NE.AND UP0, UPT, UR4, 0x20, UPT ;  /* 0x000000200400788c */ /* 0x000fe4000bf05270 */
[----:B------:R-:W-:Y:S04]  /*1800*/  LDS.64 R30, [R2+UR7+0x8] ;  /* 0x00000807021e7984 */ /* 0x000fe80008000a00 */
[----:B------:R-:W0:Y:S04]  /*1810*/  LDS.64 R32, [R44+0x880] ;  /* 0x000880002c207984 */ /* 0x000e280000000a00 */
[----:B------:R-:W1:Y:S01]  /*1820*/  LDS.64 R28, [R44+0x888] ;  /* 0x000888002c1c7984 */ /* 0x000e620000000a00 */
[----:B0-----:R-:W-:Y:S01]  /*1830*/  FFMA R39, R20, R32, R12 ;  /* 0x0000002014277223 */ /* 0x001fe2000000000c */
[----:B------:R-:W-:Y:S01]  /*1840*/  FFMA R43, R32, R31, R42 ;  /* 0x0000001f202b7223 */ /* 0x000fe2000000002a */
[----:B------:R-:W-:Y:S01]  /*1850*/  FFMA R40, R20, R33, R13 ;  /* 0x0000002114287223 */ /* 0x000fe2000000000d */
[----:B------:R-:W-:Y:S01]  /*1860*/  FFMA R3, R32, R21, R3 ;  /* 0x0000001520037223 */ /* 0x000fe20000000003 */
[----:B-1----:R-:W-:Y:S01]  /*1870*/  FFMA R45, R20, R28, R14 ;  /* 0x0000001c142d7223 */ /* 0x002fe2000000000e */
[C---:B------:R-:W-:Y:S01]  /*1880*/  FFMA R41, R30.reuse, R32, R24 ;  /* 0x000000201e297223 */ /* 0x040fe20000000018 */
[-C--:B------:R-:W-:Y:S01]  /*1890*/  FFMA R42, R30, R33.reuse, R25 ;  /* 0x000000211e2a7223 */ /* 0x080fe20000000019 */
[-C--:B------:R-:W-:Y:S01]  /*18a0*/  FFMA R26, R21, R33.reuse, R26 ;  /* 0x00000021151a7223 */ /* 0x080fe2000000001a */
[----:B------:R-:W-:Y:S01]  /*18b0*/  FFMA R18, R31, R33, R18 ;  /* 0x000000211f127223 */ /* 0x000fe20000000012 */
[----:B------:R-:W-:Y:S01]  /*18c0*/  FFMA R20, R20, R29, R15 ;  /* 0x0000001d14147223 */ /* 0x000fe2000000000f */
[----:B------:R-:W-:Y:S01]  /*18d0*/  LDS.64 R32, [R44+0x988] ;  /* 0x000988002c207984 */ /* 0x000fe20000000a00 */
[----:B------:R-:W-:Y:S01]  /*18e0*/  FFMA R27, R28, R21, R27 ;  /* 0x000000151c1b7223 */ /* 0x000fe2000000001b */
[-C--:B------:R-:W-:Y:S01]  /*18f0*/  FFMA R0, R21, R29.reuse, R0 ;  /* 0x0000001d15007223 */ /* 0x080fe20000000000 */
[C---:B------:R-:W-:Y:S01]  /*1900*/  FFMA R22, R30.reuse, R28, R22 ;  /* 0x0000001c1e167223 */ /* 0x040fe20000000016 */
[----:B------:R-:W-:Y:S01]  /*1910*/  LDS.64 R14, [R44+0x980] ;  /* 0x000980002c0e7984 */ /* 0x000fe20000000a00 */
[----:B------:R-:W-:Y:S01]  /*1920*/  FFMA R23, R30, R29, R23 ;  /* 0x0000001d1e177223 */ /* 0x000fe20000000017 */
[----:B------:R-:W-:Y:S01]  /*1930*/  FFMA R19, R28, R31, R19 ;  /* 0x0000001f1c137223 */ /* 0x000fe20000000013 */
[----:B------:R-:W-:Y:S01]  /*1940*/  FFMA R4, R31, R29, R4 ;  /* 0x0000001d1f047223 */ /* 0x000fe20000000004 */
[----:B------:R-:W0:Y:S04]  /*1950*/  LDS.64 R12, [R2+UR7+0x48] ;  /* 0x00004807020c7984 */ /* 0x000e280008000a00 */
[----:B------:R-:W1:Y:S04]  /*1960*/  LDS R30, [R2+UR7+0x50] ;  /* 0x00005007021e7984 */ /* 0x000e680008000800 */
[----:B------:R-:W2:Y:S01]  /*1970*/  LDS R21, [R2+UR7+0x44] ;  /* 0x0000440702157984 */ /* 0x000ea20008000800 */
[C---:B0-----:R-:W-:Y:S01]  /*1980*/  FFMA R3, R12.reuse, R14, R3 ;  /* 0x0000000e0c037223 */ /* 0x041fe20000000003 */
[C---:B------:R-:W-:Y:S01]  /*1990*/  FFMA R0, R12.reuse, R33, R0 ;  /* 0x000000210c007223 */ /* 0x040fe20000000000 */
[C---:B------:R-:W-:Y:S01]  /*19a0*/  FFMA R26, R12.reuse, R15, R26 ;  /* 0x0000000f0c1a7223 */ /* 0x040fe2000000001a */
[----:B------:R-:W-:Y:S01]  /*19b0*/  FFMA R27, R12, R32, R27 ;  /* 0x000000200c1b7223 */ /* 0x000fe2000000001b */
[----:B------:R-:W-:Y:S01]  /*19c0*/  FFMA R24, R14, R13, R41 ;  /* 0x0000000d0e187223 */ /* 0x000fe20000000029 */
[C---:B------:R-:W-:Y:S01]  /*19d0*/  FFMA R25, R13.reuse, R15, R42 ;  /* 0x0000000f0d197223 */ /* 0x040fe2000000002a */
[----:B------:R-:W-:Y:S01]  /*19e0*/  FFMA R22, R32, R13, R22 ;  /* 0x0000000d20167223 */ /* 0x000fe20000000016 */
[----:B------:R-:W-:Y:S01]  /*19f0*/  FFMA R23, R13, R33, R23 ;  /* 0x000000210d177223 */ /* 0x000fe20000000017 */
[CC--:B-1----:R-:W-:Y:S01]  /*1a00*/  FFMA R42, R30.reuse, R14.reuse, R43 ;  /* 0x0000000e1e2a7223 */ /* 0x0c2fe2000000002b */
[C---:B--2---:R-:W-:Y:S01]  /*1a10*/  FFMA R12, R21.reuse, R14, R39 ;  /* 0x0000000e150c7223 */ /* 0x044fe20000000027 */
[CC--:B------:R-:W-:Y:S01]  /*1a20*/  FFMA R13, R21.reuse, R15.reuse, R40 ;  /* 0x0000000f150d7223 */ /* 0x0c0fe20000000028 */
[C---:B------:R-:W-:Y:S01]  /*1a30*/  FFMA R18, R30.reuse, R15, R18 ;  /* 0x0000000f1e127223 */ /* 0x040fe20000000012 */
[CC--:B------:R-:W-:Y:S01]  /*1a40*/  FFMA R19, R30.reuse, R32.reuse, R19 ;  /* 0x000000201e137223 */ /* 0x0c0fe20000000013 */
[C---:B------:R-:W-:Y:S01]  /*1a50*/  FFMA R14, R21.reuse, R32, R45 ;  /* 0x00000020150e7223 */ /* 0x040fe2000000002d */
[-C--:B------:R-:W-:Y:S01]  /*1a60*/  FFMA R15, R21, R33.reuse, R20 ;  /* 0x00000021150f7223 */ /* 0x080fe20000000014 */
[----:B------:R-:W-:Y:S01]  /*1a70*/  FFMA R4, R30, R33, R4 ;  /* 0x000000211e047223 */ /* 0x000fe20000000004 */
[----:B------:R-:W-:Y:S06]  /*1a80*/  BRA.U UP0, `(.L_x_1) ;  /* 0xfffffffd00447547 */ /* 0x000fec000b83ffff */
[----:B------:R-:W-:Y:S06]  /*1a90*/  BAR.SYNC.DEFER_BLOCKING 0x0 ;  /* 0x0000000000007b1d */ /* 0x000fec0000010000 */
[----:B------:R-:W-:Y:S05]  /*1aa0*/  @P0 BRA `(.L_x_2) ;  /* 0xffffffe800180947 */ /* 0x000fea000383ffff */
.L_x_0:
[----:B------:R-:W0:Y:S01]  /*1ab0*/  S2R R7, SR_TID.X ;  /* 0x0000000000077919 */ /* 0x000e220000002100 */
[----:B------:R-:W2:Y:S01]  /*1ac0*/  LDCU UR4, c[0x0][0x360] ;  /* 0x00006c00ff0477ac */ /* 0x000ea20008000800 */
[----:B------:R-:W-:Y:S01]  /*1ad0*/  MOV R5, 0x400 ;  /* 0x0000040000057802 */ /* 0x000fe20000000f00 */
[----:B------:R-:W3:Y:S01]  /*1ae0*/  S2R R6, SR_CgaCtaId ;  /* 0x0000000000067919 */ /* 0x000ee20000008800 */
[----:B------:R-:W4:Y:S01]  /*1af0*/  LDCU UR5, c[0x0][0x364] ;  /* 0x00006c80ff0577ac */ /* 0x000f220008000800 */
[----:B------:R-:W4:Y:S01]  /*1b00*/  S2R R8, SR_TID.Y ;  /* 0x0000000000087919 */ /* 0x000f220000002200 */
[----:B------:R-:W5:Y:S01]  /*1b10*/  LDCU.64 UR6, c[0x0][0x398] ;  /* 0x00007300ff0677ac */ /* 0x000f620008000a00 */
[----:B------:R-:W4:Y:S01]  /*1b20*/  S2R R11, SR_TID.Z ;  /* 0x00000000000b7919 */ /* 0x000f220000002300 */
[----:B------:R-:W1:Y:S01]  /*1b30*/  S2R R21, SR_CTAID.Y ;  /* 0x0000000000157919 */ /* 0x000e620000002600 */
[----:B------:R-:W5:Y:S01]  /*1b40*/  S2R R17, SR_CTAID.X ;  /* 0x0000000000117919 */ /* 0x000f620000002500 */
[----:B0-----:R-:W-:-:S04]  /*1b50*/  SHF.R.U32.HI R2, RZ, 0x4, R7 ;  /* 0x00000004ff027819 */ /* 0x001fc80000011607 */
[----:B------:R-:W-:Y:S02]  /*1b60*/  LOP3.LUT R2, R2, 0x2, RZ, 0xc0, !PT ;  /* 0x0000000202027812 */ /* 0x000fe400078ec0ff */
[----:B---3--:R-:W-:Y:S02]  /*1b70*/  LEA R9, R6, R5, 0x18 ;  /* 0x0000000506097211 */ /* 0x008fe400078ec0ff */
[----:B------:R-:W-:Y:S02]  /*1b80*/  LOP3.LUT R2, R2, 0x1, R7, 0xf8, !PT ;  /* 0x0000000102027812 */ /* 0x000fe400078ef807 */
[----:B------:R-:W-:Y:S01]  /*1b90*/  SHF.L.U32 R5, R7, 0x3, RZ ;  /* 0x0000000307057819 */ /* 0x000fe200000006ff */
[----:B----4-:R-:W-:-:S03]  /*1ba0*/  IMAD R6, R11, UR5, R8 ;  /* 0x000000050b067c24 */ /* 0x010fc6000f8e0208 */
[----:B------:R-:W-:Y:S01]  /*1bb0*/  LOP3.LUT R5, R5, 0xf0, RZ, 0xc0, !PT ;  /* 0x000000f005057812 */ /* 0x000fe200078ec0ff */
[----:B------:R-:W-:Y:S02]  /*1bc0*/  IMAD R2, R2, 0x410, R9 ;  /* 0x0000041002027824 */ /* 0x000fe400078e0209 */
[----:B--2---:R-:W-:Y:S02]  /*1bd0*/  IMAD R6, R6, UR4, R7 ;  /* 0x0000000406067c24 */ /* 0x004fe4000f8e0207 */
[----:B------:R-:W-:-:S03]  /*1be0*/  IMAD.IADD R7, R2, 0x1, R5 ;  /* 0x0000000102077824 */ /* 0x000fc600078e0205 */
[C---:B------:R-:W-:Y:S02]  /*1bf0*/  LOP3.LUT R2, R6.reuse, 0x3f, RZ, 0xc0, !PT ;  /* 0x0000003f06027812 */ /* 0x040fe400078ec0ff */
[----:B------:R-:W-:Y:S01]  /*1c00*/  SHF.R.U32.HI R8, RZ, 0x6, R6 ;  /* 0x00000006ff087819 */ /* 0x000fe20000011606 */
[----:B------:R-:W-:Y:S01]  /*1c10*/  STS.128 [R7], R12 ;  /* 0x0000000c07007388 */ /* 0x000fe20000000c00 */
[----:B-1----:R-:W-:Y:S02]  /*1c20*/  LEA R2, R21, R2, 0x6 ;  /* 0x0000000215027211 */ /* 0x002fe400078e30ff */
[----:B-----5:R-:W-:Y:S01]  /*1c30*/  LEA R5, R17, R8, 0x4 ;  /* 0x0000000811057211 */ /* 0x020fe200078e20ff */
[----:B------:R-:W-:Y:S01]  /*1c40*/  STS.64 [R7+0x108], R26 ;  /* 0x0001081a07007388 */ /* 0x000fe20000000a00 */
[----:B------:R-:W-:Y:S02]  /*1c50*/  SHF.L.U32 R6, R6, 0x2, RZ ;  /* 0x0000000206067819 */ /* 0x000fe400000006ff */
[----:B------:R-:W-:Y:S01]  /*1c60*/  ISETP.GE.AND P0, PT, R2, UR7, PT ;  /* 0x0000000702007c0c */ /* 0x000fe2000bf06270 */
[----:B------:R-:W-:Y:S01]  /*1c70*/  STS.64 [R7+0x208], R24 ;  /* 0x0002081807007388 */ /* 0x000fe20000000a00 */
[C---:B------:R-:W-:Y:S01]  /*1c80*/  IADD3 R17, PT, PT, R5.reuse, 0x1, RZ ;  /* 0x0000000105117810 */ /* 0x040fe20007ffe0ff */
[C---:B------:R-:W-:Y:S01]  /*1c90*/  VIADD R29, R5.reuse, 0x2 ;  /* 0x00000002051d7836 */ /* 0x040fe20000000000 */
[----:B------:R-:W-:Y:S01]  /*1ca0*/  LOP3.LUT R6, R6, 0xfc, RZ, 0xc0, !PT ;  /* 0x000000fc06067812 */ /* 0x000fe200078ec0ff */
[----:B------:R0:W-:Y:S01]  /*1cb0*/  STS.64 [R7+0x210], R22 ;  /* 0x0002101607007388 */ /* 0x0001e20000000a00 */
[C---:B------:R-:W-:Y:S01]  /*1cc0*/  ISETP.GE.OR P1, PT, R5.reuse, UR6, P0 ;  /* 0x0000000605007c0c */ /* 0x040fe20008726670 */
[----:B------:R-:W-:Y:S01]  /*1cd0*/  VIADD R35, R5, 0x6 ;  /* 0x0000000605237836 */ /* 0x000fe20000000000 */
[----:B------:R-:W-:Y:S01]  /*1ce0*/  ISETP.GE.OR P2, PT, R17, UR6, P0 ;  /* 0x0000000611007c0c */ /* 0x000fe20008746670 */
[----:B------:R-:W-:Y:S01]  /*1cf0*/  STS.64 [R7+0x310], R18 ;  /* 0x0003101207007388 */ /* 0x000fe20000000a00 */
[----:B------:R-:W-:-:S02]  /*1d00*/  ISETP.GE.OR P3, PT, R29, UR6, P0 ;  /* 0x000000061d007c0c */ /* 0x000fc40008766670 */
[----:B------:R-:W-:Y:S01]  /*1d10*/  IADD3 R9, PT, PT, R9, R6, RZ ;  /* 0x0000000609097210 */ /* 0x000fe20007ffe0ff */
[----:B------:R1:W-:Y:S01]  /*1d20*/  STS [R7+0x104], R3 ;  /* 0x0001040307007388 */ /* 0x0003e20000000800 */
[C---:B------:R-:W-:Y:S02]  /*1d30*/  IADD3 R31, PT, PT, R5.reuse, 0x4, RZ ;  /* 0x00000004051f7810 */ /* 0x040fe40007ffe0ff */
[C---:B------:R-:W-:Y:S01]  /*1d40*/  IADD3 R33, PT, PT, R5.reuse, 0x5, RZ ;  /* 0x0000000505217810 */ /* 0x040fe20007ffe0ff */
[----:B------:R-:W-:Y:S01]  /*1d50*/  STS [R7+0x110], R0 ;  /* 0x0001100007007388 */ /* 0x000fe20000000800 */
[----:B------:R-:W-:Y:S01]  /*1d60*/  IMAD R6, R8, 0x104, R9 ;  /* 0x0000010408067824 */ /* 0x000fe200078e0209 */
[----:B0-----:R-:W-:Y:S01]  /*1d70*/  IADD3 R23, PT, PT, R5, 0x3, RZ ;  /* 0x0000000305177810 */ /* 0x001fe20007ffe0ff */
[----:B------:R-:W0:Y:S01]  /*1d80*/  @!P1 LDC.64 R8, c[0x0][0x390] ;  /* 0x0000e400ff089b82 */ /* 0x000e220000000a00 */
[----:B------:R-:W-:Y:S01]  /*1d90*/  STS [R7+0x30c], R42 ;  /* 0x00030c2a07007388 */ /* 0x000fe20000000800 */
[--C-:B------:R-:W-:Y:S01]  /*1da0*/  @!P2 IMAD R17, R17, UR7, R2.reuse ;  /* 0x000000071111ac24 */ /* 0x100fe2000f8e0202 */
[----:B------:R-:W-:Y:S01]  /*1db0*/  ISETP.GE.OR P5, PT, R23, UR6, P0 ;  /* 0x0000000617007c0c */ /* 0x000fe200087a6670 */
[--C-:B-1----:R-:W-:Y:S01]  /*1dc0*/  @!P1 IMAD R3, R5, UR7, R2.reuse ;  /* 0x0000000705039c24 */ /* 0x102fe2000f8e0202 */
[----:B------:R-:W-:Y:S01]  /*1dd0*/  STS [R7+0x318], R4 ;  /* 0x0003180407007388 */ /* 0x000fe20000000800 */
[----:B------:R-:W-:Y:S01]  /*1de0*/  @!P3 IMAD R29, R29, UR7, R2 ;  /* 0x000000071d1dbc24 */ /* 0x000fe2000f8e0202 */
[----:B------:R-:W-:Y:S01]  /*1df0*/  ISETP.GE.OR P6, PT, R31, UR6, P0 ;  /* 0x000000061f007c0c */ /* 0x000fe200087c6670 */
[----:B------:R-:W1:Y:S08]  /*1e00*/  @!P2 LDC.64 R10, c[0x0][0x390] ;  /* 0x0000e400ff0aab82 */ /* 0x000e700000000a00 */
[----:B------:R-:W-:Y:S01]  /*1e10*/  BAR.SYNC.DEFER_BLOCKING 0x0 ;  /* 0x0000000000007b1d */ /* 0x000fe20000010000 */
[----:B------:R-:W-:-:S02]  /*1e20*/  IADD3 R37, PT, PT, R5, 0x7, RZ ;  /* 0x0000000705257810 */ /* 0x000fc40007ffe0ff */
[----:B------:R-:W-:-:S05]  /*1e30*/  IADD3 R39, PT, PT, R5, 0x8, RZ ;  /* 0x0000000805277810 */ /* 0x000fca0007ffe0ff */
[----:B------:R-:W2:Y:S01]  /*1e40*/  @!P3 LDC.64 R12, c[0x0][0x390] ;  /* 0x0000e400ff0cbb82 */ /* 0x000ea20000000a00 */
[----:B------:R-:W-:Y:S01]  /*1e50*/  ISETP.GE.OR P4, PT, R39, UR6, P0 ;  /* 0x0000000627007c0c */ /* 0x000fe20008786670 */
[----:B------:R-:W-:Y:S02]  /*1e60*/  @!P5 IMAD R23, R23, UR7, R2 ;  /* 0x000000071717dc24 */ /* 0x000fe4000f8e0202 */
[----:B0-----:R-:W-:-:S04]  /*1e70*/  @!P1 IMAD.WIDE R8, R3, 0x4, R8 ;  /* 0x0000000403089825 */ /* 0x001fc800078e0208 */
[----:B------:R-:W0:Y:S06]  /*1e80*/  @!P5 LDC.64 R18, c[0x0][0x390] ;  /* 0x0000e400ff12db82 */ /* 0x000e2c0000000a00 */
[----:B------:R-:W-:Y:S02]  /*1e90*/  @!P4 IMAD R39, R39, UR7, R2 ;  /* 0x000000072727cc24 */ /* 0x000fe4000f8e0202 */
[----:B-1----:R-:W-:Y:S01]  /*1ea0*/  @!P2 IMAD.WIDE R10, R17, 0x4, R10 ;  /* 0x00000004110aa825 */ /* 0x002fe200078e020a */
[----:B------:R-:W1:Y:S01]  /*1eb0*/  @!P1 LDS R15, [R6] ;  /* 0x00000000060f9984 */ /* 0x000e620000000800 */
[----:B------:R-:W3:Y:S03]  /*1ec0*/  @!P6 LDC.64 R16, c[0x0][0x390] ;  /* 0x0000e400ff10eb82 */ /* 0x000ee60000000a00 */
[----:B------:R-:W4:Y:S01]  /*1ed0*/  @!P2 LDS R21, [R6+0x104] ;  /* 0x000104000615a984 */ /* 0x000f220000000800 */
[----:B--2---:R-:W-:-:S03]  /*1ee0*/  @!P3 IMAD.WIDE R12, R29, 0x4, R12 ;  /* 0x000000041d0cb825 */ /* 0x004fc600078e020c */
[----:B------:R-:W2:Y:S04]  /*1ef0*/  @!P3 LDS R25, [R6+0x208] ;  /* 0x000208000619b984 */ /* 0x000ea80000000800 */
[----:B------:R-:W5:Y:S04]  /*1f00*/  @!P5 LDS R27, [R6+0x30c] ;  /* 0x00030c00061bd984 */ /* 0x000f680000000800 */
[----:B------:R-:W3:Y:S01]  /*1f10*/  @!P6 LDS R29, [R6+0x410] ;  /* 0x00041000061de984 */ /* 0x000ee20000000800 */
[----:B0-----:R-:W-:-:S03]  /*1f20*/  @!P5 IMAD.WIDE R18, R23, 0x4, R18 ;  /* 0x000000041712d825 */ /* 0x001fc600078e0212 */
[----:B------:R-:W-:Y:S04]  /*1f30*/  @!P4 LDS R0, [R6+0x820] ;  /* 0x000820000600c984 */ /* 0x000fe80000000800 */
[----:B-1----:R0:W-:Y:S01]  /*1f40*/  @!P1 STG.E desc[UR10][R8.64], R15 ;  /* 0x0000000f08009986 */ /* 0x0021e2000c10190a */
[----:B------:R-:W-:-:S03]  /*1f50*/  ISETP.GE.OR P1, PT, R33, UR6, P0 ;  /* 0x0000000621007c0c */ /* 0x000fc60008726670 */
[----:B----4-:R1:W-:Y:S01]  /*1f60*/  @!P2 STG.E desc[UR10][R10.64], R21 ;  /* 0x000000150a00a986 */ /* 0x0103e2000c10190a */
[----:B------:R-:W-:-:S03]  /*1f70*/  ISETP.GE.OR P2, PT, R35, UR6, P0 ;  /* 0x0000000623007c0c */ /* 0x000fc60008746670 */
[----:B--2---:R2:W-:Y:S01]  /*1f80*/  @!P3 STG.E desc[UR10][R12.64], R25 ;  /* 0x000000190c00b986 */ /* 0x0045e2000c10190a */
[----:B------:R-:W-:Y:S01]  /*1f90*/  ISETP.GE.OR P3, PT, R37, UR6, P0 ;  /* 0x0000000625007c0c */ /* 0x000fe20008766670 */
[----:B0-----:R-:W0:Y:S02]  /*1fa0*/  @!P4 LDC.64 R8, c[0x0][0x390] ;  /* 0x0000e400ff08cb82 */ /* 0x001e240000000a00 */
[----:B-----5:R4:W-:Y:S02]  /*1fb0*/  @!P5 STG.E desc[UR10][R18.64], R27 ;  /* 0x0000001b1200d986 */ /* 0x0209e4000c10190a */
[--C-:B------:R-:W-:Y:S02]  /*1fc0*/  @!P1 IMAD R33, R33, UR7, R2.reuse ;  /* 0x0000000721219c24 */ /* 0x100fe4000f8e0202 */
[--C-:B-1----:R-:W-:Y:S01]  /*1fd0*/  @!P6 IMAD R21, R31, UR7, R2.reuse ;  /* 0x000000071f15ec24 */ /* 0x102fe2000f8e0202 */
[----:B------:R-:W1:Y:S01]  /*1fe0*/  @!P1 LDS R7, [R6+0x514] ;  /* 0x0005140006079984 */ /* 0x000e620000000800 */
[----:B------:R-:W-:Y:S01]  /*1ff0*/  @!P2 IMAD R35, R35, UR7, R2 ;  /* 0x000000072323ac24 */ /* 0x000fe2000f8e0202 */
[----:B------:R-:W-:Y:S01]  /*2000*/  IADD3 R31, PT, PT, R5, 0xd, RZ ;  /* 0x0000000d051f7810 */ /* 0x000fe20007ffe0ff */
[----:B------:R-:W5:Y:S01]  /*2010*/  @!P1 LDC.64 R14, c[0x0][0x390] ;  /* 0x0000e400ff0e9b82 */ /* 0x000f620000000a00 */
[----:B------:R-:W1:Y:S01]  /*2020*/  @!P2 LDS R4, [R6+0x618] ;  /* 0x000618000604a984 */ /* 0x000e620000000800 */
[----:B---3--:R-:W-:Y:S01]  /*2030*/  @!P6 IMAD.WIDE R20, R21, 0x4, R16 ;  /* 0x000000041514e825 */ /* 0x008fe200078e0210 */
[----:B------:R-:W-:-:S02]  /*2040*/  IADD3 R17, PT, PT, R5, 0x9, RZ ;  /* 0x0000000905117810 */ /* 0x000fc40007ffe0ff */
[----:B------:R-:W3:Y:S01]  /*2050*/  @!P3 LDS R3, [R6+0x71c] ;  /* 0x00071c000603b984 */ /* 0x000ee20000000800 */
[----:B------:R-:W-:Y:S01]  /*2060*/  @!P3 IMAD R37, R37, UR7, R2 ;  /* 0x000000072525bc24 */ /* 0x000fe2000f8e0202 */
[C---:B--2---:R-:W-:Y:S01]  /*2070*/  IADD3 R25, PT, PT, R5.reuse, 0xa, RZ ;  /* 0x0000000a05197810 */ /* 0x044fe20007ffe0ff */
[----:B------:R-:W2:Y:S01]  /*2080*/  @!P2 LDC.64 R12, c[0x0][0x390] ;  /* 0x0000e400ff0cab82 */ /* 0x000ea20000000a00 */
[----:B----4-:R-:W-:Y:S01]  /*2090*/  VIADD R27, R5, 0xb ;  /* 0x0000000b051b7836 */ /* 0x010fe20000000000 */
[----:B------:R4:W-:Y:S01]  /*20a0*/  @!P6 STG.E desc[UR10][R20.64], R29 ;  /* 0x0000001d1400e986 */ /* 0x0009e2000c10190a */
[----:B------:R-:W-:-:S05]  /*20b0*/  ISETP.GE.OR P6, PT, R17, UR6, P0 ;  /* 0x0000000611007c0c */ /* 0x000fca00087c6670 */
[----:B------:R-:W3:Y:S01]  /*20c0*/  @!P3 LDC.64 R10, c[0x0][0x390] ;  /* 0x0000e400ff0abb82 */ /* 0x000ee20000000a00 */
[----:B0-----:R-:W-:Y:S01]  /*20d0*/  @!P4 IMAD.WIDE R8, R39, 0x4, R8 ;  /* 0x000000042708c825 */ /* 0x001fe200078e0208 */
[----:B----4-:R-:W-:-:S03]  /*20e0*/  IADD3 R29, PT, PT, R5, 0xc, RZ ;  /* 0x0000000c051d7810 */ /* 0x010fc60007ffe0ff */
[----:B-----5:R-:W-:Y:S01]  /*20f0*/  @!P1 IMAD.WIDE R14, R33, 0x4, R14 ;  /* 0x00000004210e9825 */ /* 0x020fe200078e020e */
[----:B------:R-:W-:Y:S02]  /*2100*/  IADD3 R33, PT, PT, R5, 0xe, RZ ;  /* 0x0000000e05217810 */ /* 0x000fe40007ffe0ff */
[----:B------:R-:W0:Y:S01]  /*2110*/  @!P6 LDS R23, [R6+0x924] ;  /* 0x000924000617e984 */ /* 0x000e220000000800 */
[----:B------:R-:W4:Y:S01]  /*2120*/  @!P6 LDC.64 R20, c[0x0][0x390] ;  /* 0x0000e400ff14eb82 */ /* 0x000f220000000a00 */
[----:B------:R-:W-:Y:S01]  /*2130*/  @!P6 IMAD R17, R17, UR7, R2 ;  /* 0x000000071111ec24 */ /* 0x000fe2000f8e0202 */
[----:B------:R-:W-:Y:S01]  /*2140*/  ISETP.GE.OR P5, PT, R33, UR6, P0 ;  /* 0x0000000621007c0c */ /* 0x000fe200087a6670 */
[----:B--2---:R-:W-:Y:S01]  /*2150*/  @!P2 IMAD.WIDE R12, R35, 0x4, R12 ;  /* 0x00000004230ca825 */ /* 0x004fe200078e020c */
[----:B-1----:R1:W-:Y:S01]  /*2160*/  @!P1 STG.E desc[UR10][R14.64], R7 ;  /* 0x000000070e009986 */ /* 0x0023e2000c10190a */
[----:B------:R-:W-:Y:S02]  /*2170*/  ISETP.GE.OR P1, PT, R25, UR6, P0 ;  /* 0x0000000619007c0c */ /* 0x000fe40008726670 */
[----:B---3--:R-:W-:Y:S01]  /*2180*/  @!P3 IMAD.WIDE R10, R37, 0x4, R10 ;  /* 0x00000004250ab825 */ /* 0x008fe200078e020a */
[----:B------:R2:W-:Y:S01]  /*2190*/  @!P2 STG.E desc[UR10][R12.64], R4 ;  /* 0x000000040c00a986 */ /* 0x0005e2000c10190a */
[----:B------:R-:W-:-:S06]  /*21a0*/  ISETP.GE.OR P2, PT, R27, UR6, P0 ;  /* 0x000000061b007c0c */ /* 0x000fcc0008746670 */
[----:B------:R-:W-:Y:S01]  /*21b0*/  @!P5 IMAD R33, R33, UR7, R2 ;  /* 0x000000072121dc24 */ /* 0x000fe2000f8e0202 */
[----:B------:R3:W-:Y:S01]  /*21c0*/  @!P3 STG.E desc[UR10][R10.64], R3 ;  /* 0x000000030a00b986 */ /* 0x0007e2000c10190a */
[----:B------:R-:W-:-:S03]  /*21d0*/  ISETP.GE.OR P3, PT, R29, UR6, P0 ;  /* 0x000000061d007c0c */ /* 0x000fc60008766670 */
[----:B------:R5:W-:Y:S01]  /*21e0*/  @!P4 STG.E desc[UR10][R8.64], R0 ;  /* 0x000000000800c986 */ /* 0x000be2000c10190a */
[----:B------:R-:W-:Y:S01]  /*21f0*/  ISETP.GE.OR P4, PT, R31, UR6, P0 ;  /* 0x000000061f007c0c */ /* 0x000fe20008786670 */
[----:B------:R-:W5:Y:S01]  /*2200*/  @!P1 LDC.64 R18, c[0x0][0x390] ;  /* 0x0000e400ff129b82 */ /* 0x000f620000000a00 */
[----:B----4-:R-:W-:Y:S01]  /*2210*/  @!P6 IMAD.WIDE R20, R17, 0x4, R20 ;  /* 0x000000041114e825 */ /* 0x010fe200078e0214 */
[----:B------:R-:W4:Y:S01]  /*2220*/  @!P1 LDS R3, [R6+0xa28] ;  /* 0x000a280006039984 */ /* 0x000f220000000800 */
[----:B------:R-:W-:Y:S02]  /*2230*/  IADD3 R17, PT, PT, R5, 0xf, RZ ;  /* 0x0000000f05117810 */ /* 0x000fe40007ffe0ff */
[--C-:B------:R-:W-:Y:S01]  /*2240*/  @!P1 IMAD R25, R25, UR7, R2.reuse ;  /* 0x0000000719199c24 */ /* 0x100fe2000f8e0202 */
[----:B------:R-:W4:Y:S01]  /*2250*/  @!P2 LDS R0, [R6+0xb2c] ;  /* 0x000b2c000600a984 */ /* 0x000f220000000800 */
[--C-:B------:R-:W-:Y:S01]  /*2260*/  @!P2 IMAD R27, R27, UR7, R2.reuse ;  /* 0x000000071b1bac24 */ /* 0x100fe2000f8e0202 */
[----:B-1----:R-:W1:Y:S01]  /*2270*/  @!P2 LDC.64 R14, c[0x0][0x390] ;  /* 0x0000e400ff0eab82 */ /* 0x002e620000000a00 */
[----:B------:R-:W-:Y:S01]  /*2280*/  ISETP.GE.OR P0, PT, R17, UR6, P0 ;  /* 0x0000000611007c0c */ /* 0x000fe20008706670 */
[----:B------:R-:W4:Y:S01]  /*2290*/  @!P3 LDS R4, [R6+0xc30] ;  /* 0x000c30000604b984 */ /* 0x000f220000000800 */
[----:B------:R-:W-:-:S02]  /*22a0*/  @!P3 IMAD R29, R29, UR7, R2 ;  /* 0x000000071d1dbc24 */ /* 0x000fc4000f8e0202 */
[----:B------:R-:W-:Y:S01]  /*22b0*/  @!P4 IMAD R31, R31, UR7, R2 ;  /* 0x000000071f1fcc24 */ /* 0x000fe2000f8e0202 */
[----:B------:R-:W4:Y:S02]  /*22c0*/  @!P4 LDS R7, [R6+0xd34] ;  /* 0x000d34000607c984 */ /* 0x000f240000000800 */
[----:B--2---:R-:W2:Y:S02]  /*22d0*/  @!P3 LDC.64 R12, c[0x0][0x390] ;  /* 0x0000e400ff0cbb82 */ /* 0x004ea40000000a00 */
[----:B------:R-:W4:Y:S04]  /*22e0*/  @!P5 LDS R16, [R6+0xe38] ;  /* 0x000e38000610d984 */ /* 0x000f280000000800 */
[----:B0-----:R0:W-:Y:S02]  /*22f0*/  @!P6 STG.E desc[UR10][R20.64], R23 ;  /* 0x000000171400e986 */ /* 0x0011e4000c10190a */
[----:B---3--:R-:W3:Y:S01]  /*2300*/  @!P4 LDC.64 R10, c[0x0][0x390] ;  /* 0x0000e400ff0acb82 */ /* 0x008ee20000000a00 */
[----:B-----5:R-:W-:-:S07]  /*2310*/  @!P1 IMAD.WIDE R18, R25, 0x4, R18 ;  /* 0x0000000419129825 */ /* 0x020fce00078e0212 */
[----:B------:R-:W5:Y:S01]  /*2320*/  @!P5 LDC.64 R8, c[0x0][0x390] ;  /* 0x0000e400ff08db82 */ /* 0x000f620000000a00 */
[----:B-1----:R-:W-:-:S04]  /*2330*/  @!P2 IMAD.WIDE R14, R27, 0x4, R14 ;  /* 0x000000041b0ea825 */ /* 0x002fc800078e020e */
[----:B--2---:R-:W-:Y:S01]  /*2340*/  @!P3 IMAD.WIDE R12, R29, 0x4, R12 ;  /* 0x000000041d0cb825 */ /* 0x004fe200078e020c */
[----:B----4-:R0:W-:Y:S04]  /*2350*/  @!P1 STG.E desc[UR10][R18.64], R3 ;  /* 0x0000000312009986 */ /* 0x0101e8000c10190a */
[----:B------:R0:W-:Y:S01]  /*2360*/  @!P2 STG.E desc[UR10][R14.64], R0 ;  /* 0x000000000e00a986 */ /* 0x0001e2000c10190a */
[----:B---3--:R-:W-:-:S03]  /*2370*/  @!P4 IMAD.WIDE R10, R31, 0x4, R10 ;  /* 0x000000041f0ac825 */ /* 0x008fc600078e020a */
[----:B------:R0:W-:Y:S04]  /*2380*/  @!P3 STG.E desc[UR10][R12.64], R4 ;  /* 0x000000040c00b986 */ /* 0x0001e8000c10190a */
[----:B------:R0:W-:Y:S01]  /*2390*/  @!P4 STG.E desc[UR10][R10.64], R7 ;  /* 0x000000070a00c986 */ /* 0x0001e2000c10190a */
[----:B-----5:R-:W-:-:S05]  /*23a0*/  @!P5 IMAD.WIDE R8, R33, 0x4, R8 ;  /* 0x000000042108d825 */ /* 0x020fca00078e0208 */
[----:B------:R0:W-:Y:S01]  /*23b0*/  @!P5 STG.E desc[UR10][R8.64], R16 ;  /* 0x000000100800d986 */ /* 0x0001e2000c10190a */
[----:B------:R-:W-:Y:S05]  /*23c0*/  @P0 EXIT ;  /* 0x000000000000094d */ /* 0x000fea0003800000 */
[----:B0-----:R-:W0:Y:S01]  /*23d0*/  LDS R7, [R6+0xf3c] ;  /* 0x000f3c0006077984 */ /* 0x001e220000000800 */
[----:B------:R-:W1:Y:S01]  /*23e0*/  LDC.64 R4, c[0x0][0x390] ;  /* 0x0000e400ff047b82 */ /* 0x000e620000000a00 */
[----:B------:R-:W-:-:S04]  /*23f0*/  IMAD R3, R17, UR7, R2 ;  /* 0x0000000711037c24 */ /* 0x000fc8000f8e0202 */
[----:B-1----:R-:W-:-:S05]  /*2400*/  IMAD.WIDE R2, R3, 0x4, R4 ;  /* 0x0000000403027825 */ /* 0x002fca00078e0204 */
[----:B0-----:R-:W-:Y:S01]  /*2410*/  STG.E desc[UR10][R2.64], R7 ;  /* 0x0000000702007986 */ /* 0x001fe2000c10190a */
[----:B------:R-:W-:Y:S05]  /*2420*/  EXIT ;  /* 0x000000000000794d */ /* 0x000fea0003800000 */
.L_x_3:
[----:B------:R-:W-:-:S00]  /*2430*/  BRA `(.L_x_3) ;  /* 0xfffffffc00fc7947 */ /* 0x000fc0000383ffff */
[----:B------:R-:W-:-:S00]  /*2440*/  NOP ;  /* 0x0000000000007918 */ /* 0x000fc00000000000 */
        /* <DEDUP_REMOVED lines=11> */
.L_x_4:


//--------------------- .nv.shared._Z18simt_gemm_kernelv2ILi32EEvPKfS1_Pfiii --------------------------
	.section	.nv.shared._Z18simt_gemm_kernelv2ILi32EEvPKfS1_Pfiii,"aw",@nobits
	.sectionflags	@""
	.align	4
.nv.shared._Z18simt_gemm_kernelv2ILi32EEvPKfS1_Pfiii:
	.zero		11392


//--------------------- .nv.shared.reserved.0     --------------------------
	.section	.nv.shared.reserved.0,"aw",@nobits
	.weak		__nv_reservedSMEM_offset_0_alias
	.size		__nv_reservedSMEM_offset_0_alias, 0, 64
	.other		__nv_reservedSMEM_offset_0_alias,@"STO_CUDA_RESERVED_SHARED STV_DEFAULT"
__nv_reservedSMEM_offset_0_alias:
	.zero		0
	.zero		64


//--------------------- .nv.constant0._Z18simt_gemm_kernelv2ILi32EEvPKfS1_Pfiii --------------------------
	.section	.nv.constant0._Z18simt_gemm_kernelv2ILi32EEvPKfS1_Pfiii,"a",@progbits
	.sectionflags	@""
	.align	4
.nv.constant0._Z18simt_gemm_kernelv2ILi32EEvPKfS1_Pfiii:
	.zero		932


//--------------------- SYMBOLS --------------------------

	.type		.nv.reservedSmem.offset0,@object
	.size		.nv.reservedSmem.offset0,0x4
	.type		.nv.reservedSmem.cap,@object
	.size		.nv.reservedSmem.cap,0x4
